//
// Generated by NVIDIA NVVM Compiler
//
// Compiler Build ID: CL-36424714
// Cuda compilation tools, release 13.0, V13.0.88
// Based on NVVM 20.0.0
//

.version 9.0
.target sm_100
.address_size 64

	// .globl	_Z8kernel9DPii
.extern .func  (.param .b32 func_retval0) vprintf
(
	.param .b64 vprintf_param_0,
	.param .b64 vprintf_param_1
)
;
// _ZZ13setRowReadColPiE4tile has been demoted
// _ZZ13setColReadRowPiE4tile has been demoted
// _ZZ13setRowReadRowPiE4tile has been demoted
.global .align 1 .b8 $str[14] = {97, 114, 114, 91, 37, 100, 93, 32, 61, 32, 37, 100, 10};
.global .align 1 .b8 $str$1[63] = {116, 104, 114, 101, 97, 100, 91, 37, 100, 93, 91, 37, 100, 93, 91, 37, 100, 93, 58, 58, 58, 32, 116, 104, 114, 101, 97, 100, 32, 61, 61, 32, 37, 100, 32, 58, 32, 98, 108, 111, 99, 107, 32, 61, 61, 32, 37, 100, 32, 58, 32, 119, 97, 114, 112, 32, 61, 61, 32, 37, 100, 10};
.extern .shared .align 16 .b8 smem[];

.visible .entry _Z8kernel9DPii(
	.param .u64 .ptr .align 1 _Z8kernel9DPii_param_0,
	.param .u32 _Z8kernel9DPii_param_1
)
{
	.local .align 8 .b8 	__local_depot0[8];
	.reg .b64 	%SP;
	.reg .b64 	%SPL;
	.reg .pred 	%p<2>;
	.reg .b32 	%r<24>;
	.reg .b64 	%rd<9>;

	mov.u64 	%SPL, __local_depot0;
	cvta.local.u64 	%SP, %SPL;
	ld.param.u64 	%rd1, [_Z8kernel9DPii_param_0];
	ld.param.u32 	%r2, [_Z8kernel9DPii_param_1];
	mov.u32 	%r3, %ctaid.z;
	mov.u32 	%r4, %nctaid.y;
	mov.u32 	%r5, %nctaid.x;
	mov.u32 	%r6, %ntid.z;
	mov.u32 	%r7, %ntid.y;
	mov.u32 	%r8, %ntid.x;
	mul.lo.s32 	%r9, %r3, %r4;
	mul.lo.s32 	%r10, %r9, %r5;
	mov.u32 	%r11, %ctaid.y;
	mul.lo.s32 	%r12, %r11, %r5;
	mov.u32 	%r13, %ctaid.x;
	mov.u32 	%r14, %tid.z;
	mov.u32 	%r15, %tid.y;
	mov.u32 	%r16, %tid.x;
	mad.lo.s32 	%r17, %r13, %r6, %r14;
	mad.lo.s32 	%r18, %r12, %r6, %r17;
	mad.lo.s32 	%r19, %r10, %r6, %r18;
	mad.lo.s32 	%r20, %r19, %r7, %r15;
	mad.lo.s32 	%r1, %r20, %r8, %r16;
	setp.ge.s32 	%p1, %r1, %r2;
	@%p1 bra 	$L__BB0_2;
	add.u64 	%rd2, %SP, 0;
	add.u64 	%rd3, %SPL, 0;
	cvta.to.global.u64 	%rd4, %rd1;
	mul.wide.s32 	%rd5, %r1, 4;
	add.s64 	%rd6, %rd4, %rd5;
	ld.global.u32 	%r21, [%rd6];
	st.local.v2.u32 	[%rd3], {%r1, %r21};
	mov.u64 	%rd7, $str;
	cvta.global.u64 	%rd8, %rd7;
	{ // callseq 0, 0
	.param .b64 param0;
	st.param.b64 	[param0], %rd8;
	.param .b64 param1;
	st.param.b64 	[param1], %rd2;
	.param .b32 retval0;
	call.uni (retval0), 
	vprintf, 
	(
	param0, 
	param1
	);
	ld.param.b32 	%r22, [retval0];
	} // callseq 0
$L__BB0_2:
	ret;

}
	// .globl	_Z9sum_arrayPiS_S_i
.visible .entry _Z9sum_arrayPiS_S_i(
	.param .u64 .ptr .align 1 _Z9sum_arrayPiS_S_i_param_0,
	.param .u64 .ptr .align 1 _Z9sum_arrayPiS_S_i_param_1,
	.param .u64 .ptr .align 1 _Z9sum_arrayPiS_S_i_param_2,
	.param .u32 _Z9sum_arrayPiS_S_i_param_3
)
{
	.reg .pred 	%p<2>;
	.reg .b32 	%r<9>;
	.reg .b64 	%rd<11>;

	ld.param.u64 	%rd1, [_Z9sum_arrayPiS_S_i_param_0];
	ld.param.u64 	%rd2, [_Z9sum_arrayPiS_S_i_param_1];
	ld.param.u64 	%rd3, [_Z9sum_arrayPiS_S_i_param_2];
	ld.param.u32 	%r2, [_Z9sum_arrayPiS_S_i_param_3];
	mov.u32 	%r3, %ctaid.x;
	mov.u32 	%r4, %ntid.x;
	mov.u32 	%r5, %tid.x;
	mad.lo.s32 	%r1, %r3, %r4, %r5;
	setp.ge.s32 	%p1, %r1, %r2;
	@%p1 bra 	$L__BB1_2;
	cvta.to.global.u64 	%rd4, %rd1;
	cvta.to.global.u64 	%rd5, %rd2;
	cvta.to.global.u64 	%rd6, %rd3;
	mul.wide.s32 	%rd7, %r1, 4;
	add.s64 	%rd8, %rd4, %rd7;
	ld.global.u32 	%r6, [%rd8];
	add.s64 	%rd9, %rd5, %rd7;
	ld.global.u32 	%r7, [%rd9];
	add.s32 	%r8, %r7, %r6;
	add.s64 	%rd10, %rd6, %rd7;
	st.global.u32 	[%rd10], %r8;
$L__BB1_2:
	ret;

}
	// .globl	_Z10sum_arraysPiS_S_S_i
.visible .entry _Z10sum_arraysPiS_S_S_i(
	.param .u64 .ptr .align 1 _Z10sum_arraysPiS_S_S_i_param_0,
	.param .u64 .ptr .align 1 _Z10sum_arraysPiS_S_S_i_param_1,
	.param .u64 .ptr .align 1 _Z10sum_arraysPiS_S_S_i_param_2,
	.param .u64 .ptr .align 1 _Z10sum_arraysPiS_S_S_i_param_3,
	.param .u32 _Z10sum_arraysPiS_S_S_i_param_4
)
{
	.reg .pred 	%p<2>;
	.reg .b32 	%r<11>;
	.reg .b64 	%rd<14>;

	ld.param.u64 	%rd1, [_Z10sum_arraysPiS_S_S_i_param_0];
	ld.param.u64 	%rd2, [_Z10sum_arraysPiS_S_S_i_param_1];
	ld.param.u64 	%rd3, [_Z10sum_arraysPiS_S_S_i_param_2];
	ld.param.u64 	%rd4, [_Z10sum_arraysPiS_S_S_i_param_3];
	ld.param.u32 	%r2, [_Z10sum_arraysPiS_S_S_i_param_4];
	mov.u32 	%r3, %ctaid.x;
	mov.u32 	%r4, %ntid.x;
	mov.u32 	%r5, %tid.x;
	mad.lo.s32 	%r1, %r3, %r4, %r5;
	setp.ge.s32 	%p1, %r1, %r2;
	@%p1 bra 	$L__BB2_2;
	cvta.to.global.u64 	%rd5, %rd1;
	cvta.to.global.u64 	%rd6, %rd2;
	cvta.to.global.u64 	%rd7, %rd3;
	cvta.to.global.u64 	%rd8, %rd4;
	mul.wide.s32 	%rd9, %r1, 4;
	add.s64 	%rd10, %rd5, %rd9;
	ld.global.u32 	%r6, [%rd10];
	add.s64 	%rd11, %rd6, %rd9;
	ld.global.u32 	%r7, [%rd11];
	add.s32 	%r8, %r7, %r6;
	add.s64 	%rd12, %rd7, %rd9;
	ld.global.u32 	%r9, [%rd12];
	add.s32 	%r10, %r8, %r9;
	add.s64 	%rd13, %rd8, %rd9;
	st.global.u32 	[%rd13], %r10;
$L__BB2_2:
	ret;

}
	// .globl	_Z11warpDetailsv
.visible .entry _Z11warpDetailsv()
{
	.local .align 8 .b8 	__local_depot3[24];
	.reg .b64 	%SP;
	.reg .b64 	%SPL;
	.reg .pred 	%p<2>;
	.reg .b32 	%r<16>;
	.reg .b64 	%rd<5>;

	mov.u64 	%SPL, __local_depot3;
	cvta.local.u64 	%SP, %SPL;
	add.u64 	%rd1, %SP, 0;
	add.u64 	%rd2, %SPL, 0;
	mov.u32 	%r1, %ctaid.y;
	mov.u32 	%r2, %nctaid.x;
	mov.u32 	%r3, %ntid.x;
	mov.u32 	%r4, %ctaid.x;
	mov.u32 	%r5, %tid.x;
	mad.lo.s32 	%r6, %r1, %r2, %r4;
	mad.lo.s32 	%r7, %r6, %r3, %r5;
	shr.u32 	%r8, %r3, 5;
	and.b32  	%r9, %r3, 31;
	setp.ne.s32 	%p1, %r9, 0;
	selp.u32 	%r10, 1, 0, %p1;
	add.s32 	%r11, %r8, %r10;
	shr.u32 	%r12, %r5, 5;
	mad.lo.s32 	%r13, %r11, %r6, %r12;
	st.local.v2.u32 	[%rd2], {%r4, %r1};
	st.local.v2.u32 	[%rd2+8], {%r5, %r7};
	st.local.v2.u32 	[%rd2+16], {%r6, %r13};
	mov.u64 	%rd3, $str$1;
	cvta.global.u64 	%rd4, %rd3;
	{ // callseq 1, 0
	.param .b64 param0;
	st.param.b64 	[param0], %rd4;
	.param .b64 param1;
	st.param.b64 	[param1], %rd1;
	.param .b32 retval0;
	call.uni (retval0), 
	vprintf, 
	(
	param0, 
	param1
	);
	ld.param.b32 	%r14, [retval0];
	} // callseq 1
	ret;

}
	// .globl	_Z12no_reductionPiS_i
.visible .entry _Z12no_reductionPiS_i(
	.param .u64 .ptr .align 1 _Z12no_reductionPiS_i_param_0,
	.param .u64 .ptr .align 1 _Z12no_reductionPiS_i_param_1,
	.param .u32 _Z12no_reductionPiS_i_param_2
)
{
	.reg .pred 	%p<2>;
	.reg .b32 	%r<9>;
	.reg .b64 	%rd<7>;

	ld.param.u64 	%rd1, [_Z12no_reductionPiS_i_param_0];
	ld.param.u64 	%rd2, [_Z12no_reductionPiS_i_param_1];
	ld.param.u32 	%r2, [_Z12no_reductionPiS_i_param_2];
	mov.u32 	%r3, %ctaid.x;
	mov.u32 	%r4, %ntid.x;
	mov.u32 	%r5, %tid.x;
	mad.lo.s32 	%r1, %r3, %r4, %r5;
	setp.ge.s32 	%p1, %r1, %r2;
	@%p1 bra 	$L__BB4_2;
	cvta.to.global.u64 	%rd3, %rd2;
	cvta.to.global.u64 	%rd4, %rd1;
	mul.wide.s32 	%rd5, %r1, 4;
	add.s64 	%rd6, %rd3, %rd5;
	ld.global.u32 	%r6, [%rd6];
	ld.global.u32 	%r7, [%rd4];
	add.s32 	%r8, %r7, %r6;
	st.global.u32 	[%rd4], %r8;
	bar.sync 	0;
$L__BB4_2:
	ret;

}
	// .globl	_Z27neighbored_paired_reductionPiS_i
.visible .entry _Z27neighbored_paired_reductionPiS_i(
	.param .u64 .ptr .align 1 _Z27neighbored_paired_reductionPiS_i_param_0,
	.param .u64 .ptr .align 1 _Z27neighbored_paired_reductionPiS_i_param_1,
	.param .u32 _Z27neighbored_paired_reductionPiS_i_param_2
)
{
	.reg .pred 	%p<6>;
	.reg .b32 	%r<17>;
	.reg .b64 	%rd<11>;

	ld.param.u64 	%rd2, [_Z27neighbored_paired_reductionPiS_i_param_0];
	ld.param.u64 	%rd3, [_Z27neighbored_paired_reductionPiS_i_param_1];
	ld.param.u32 	%r8, [_Z27neighbored_paired_reductionPiS_i_param_2];
	mov.u32 	%r1, %ctaid.x;
	mov.u32 	%r2, %ntid.x;
	mov.u32 	%r3, %tid.x;
	mad.lo.s32 	%r4, %r1, %r2, %r3;
	setp.gt.s32 	%p1, %r4, %r8;
	@%p1 bra 	$L__BB5_8;
	cvta.to.global.u64 	%rd4, %rd2;
	setp.lt.u32 	%p2, %r2, 2;
	mul.wide.s32 	%rd5, %r4, 4;
	add.s64 	%rd1, %rd4, %rd5;
	@%p2 bra 	$L__BB5_6;
	shr.u32 	%r5, %r2, 1;
	mov.b32 	%r16, 1;
$L__BB5_3:
	shl.b32 	%r7, %r16, 1;
	add.s32 	%r10, %r7, -1;
	and.b32  	%r11, %r10, %r4;
	setp.ne.s32 	%p3, %r11, 0;
	@%p3 bra 	$L__BB5_5;
	mul.wide.u32 	%rd6, %r16, 4;
	add.s64 	%rd7, %rd1, %rd6;
	ld.global.u32 	%r12, [%rd7];
	ld.global.u32 	%r13, [%rd1];
	add.s32 	%r14, %r13, %r12;
	st.global.u32 	[%rd1], %r14;
$L__BB5_5:
	bar.sync 	0;
	setp.le.u32 	%p4, %r7, %r5;
	mov.u32 	%r16, %r7;
	@%p4 bra 	$L__BB5_3;
$L__BB5_6:
	setp.ne.s32 	%p5, %r3, 0;
	@%p5 bra 	$L__BB5_8;
	ld.global.u32 	%r15, [%rd1];
	cvta.to.global.u64 	%rd8, %rd3;
	mul.wide.u32 	%rd9, %r1, 4;
	add.s64 	%rd10, %rd8, %rd9;
	st.global.u32 	[%rd10], %r15;
$L__BB5_8:
	ret;

}
	// .globl	_Z12efficientSumPiS_i
.visible .entry _Z12efficientSumPiS_i(
	.param .u64 .ptr .align 1 _Z12efficientSumPiS_i_param_0,
	.param .u64 .ptr .align 1 _Z12efficientSumPiS_i_param_1,
	.param .u32 _Z12efficientSumPiS_i_param_2
)
{
	.reg .pred 	%p<6>;
	.reg .b32 	%r<18>;
	.reg .b64 	%rd<16>;

	ld.param.u64 	%rd5, [_Z12efficientSumPiS_i_param_0];
	ld.param.u64 	%rd4, [_Z12efficientSumPiS_i_param_1];
	ld.param.u32 	%r10, [_Z12efficientSumPiS_i_param_2];
	cvta.to.global.u64 	%rd1, %rd5;
	mov.u32 	%r1, %ctaid.x;
	mov.u32 	%r2, %ntid.x;
	mul.lo.s32 	%r3, %r1, %r2;
	mov.u32 	%r4, %tid.x;
	add.s32 	%r5, %r3, %r4;
	setp.gt.s32 	%p1, %r5, %r10;
	@%p1 bra 	$L__BB6_8;
	cvt.u64.u32 	%rd2, %r3;
	setp.lt.u32 	%p2, %r2, 2;
	@%p2 bra 	$L__BB6_6;
	shl.b64 	%rd6, %rd2, 2;
	add.s64 	%rd3, %rd1, %rd6;
	shr.u32 	%r6, %r2, 1;
	mov.b32 	%r17, 1;
$L__BB6_3:
	shl.b32 	%r8, %r17, 1;
	mul.lo.s32 	%r9, %r8, %r4;
	setp.ge.u32 	%p3, %r9, %r2;
	@%p3 bra 	$L__BB6_5;
	add.s32 	%r12, %r9, %r17;
	mul.wide.u32 	%rd7, %r12, 4;
	add.s64 	%rd8, %rd3, %rd7;
	ld.global.u32 	%r13, [%rd8];
	mul.wide.u32 	%rd9, %r9, 4;
	add.s64 	%rd10, %rd3, %rd9;
	ld.global.u32 	%r14, [%rd10];
	add.s32 	%r15, %r14, %r13;
	st.global.u32 	[%rd10], %r15;
$L__BB6_5:
	bar.sync 	0;
	setp.le.u32 	%p4, %r8, %r6;
	mov.u32 	%r17, %r8;
	@%p4 bra 	$L__BB6_3;
$L__BB6_6:
	setp.ne.s32 	%p5, %r4, 0;
	@%p5 bra 	$L__BB6_8;
	mul.wide.s32 	%rd11, %r5, 4;
	add.s64 	%rd12, %rd1, %rd11;
	ld.global.u32 	%r16, [%rd12];
	cvta.to.global.u64 	%rd13, %rd4;
	mul.wide.u32 	%rd14, %r1, 4;
	add.s64 	%rd15, %rd13, %rd14;
	st.global.u32 	[%rd15], %r16;
$L__BB6_8:
	ret;

}
	// .globl	_Z27reduction_interleaved_pairsPiS_i
.visible .entry _Z27reduction_interleaved_pairsPiS_i(
	.param .u64 .ptr .align 1 _Z27reduction_interleaved_pairsPiS_i_param_0,
	.param .u64 .ptr .align 1 _Z27reduction_interleaved_pairsPiS_i_param_1,
	.param .u32 _Z27reduction_interleaved_pairsPiS_i_param_2
)
{
	.reg .pred 	%p<6>;
	.reg .b32 	%r<14>;
	.reg .b64 	%rd<11>;

	ld.param.u64 	%rd2, [_Z27reduction_interleaved_pairsPiS_i_param_0];
	ld.param.u64 	%rd3, [_Z27reduction_interleaved_pairsPiS_i_param_1];
	ld.param.u32 	%r7, [_Z27reduction_interleaved_pairsPiS_i_param_2];
	mov.u32 	%r1, %tid.x;
	mov.u32 	%r13, %ntid.x;
	mov.u32 	%r3, %ctaid.x;
	mad.lo.s32 	%r4, %r13, %r3, %r1;
	setp.gt.s32 	%p1, %r4, %r7;
	@%p1 bra 	$L__BB7_7;
	cvta.to.global.u64 	%rd4, %rd2;
	setp.lt.u32 	%p2, %r13, 2;
	mul.wide.s32 	%rd5, %r4, 4;
	add.s64 	%rd1, %rd4, %rd5;
	@%p2 bra 	$L__BB7_5;
$L__BB7_2:
	shr.u32 	%r6, %r13, 1;
	setp.ge.u32 	%p3, %r1, %r6;
	@%p3 bra 	$L__BB7_4;
	shl.b32 	%r8, %r6, 2;
	cvt.u64.u32 	%rd6, %r8;
	add.s64 	%rd7, %rd1, %rd6;
	ld.global.u32 	%r9, [%rd7];
	ld.global.u32 	%r10, [%rd1];
	add.s32 	%r11, %r10, %r9;
	st.global.u32 	[%rd1], %r11;
$L__BB7_4:
	bar.sync 	0;
	setp.gt.u32 	%p4, %r13, 3;
	mov.u32 	%r13, %r6;
	@%p4 bra 	$L__BB7_2;
$L__BB7_5:
	setp.ne.s32 	%p5, %r1, 0;
	@%p5 bra 	$L__BB7_7;
	ld.global.u32 	%r12, [%rd1];
	cvta.to.global.u64 	%rd8, %rd3;
	mul.wide.u32 	%rd9, %r3, 4;
	add.s64 	%rd10, %rd8, %rd9;
	st.global.u32 	[%rd10], %r12;
$L__BB7_7:
	ret;

}
	// .globl	_Z27reduction_unrolling_blocks2PiS_i
.visible .entry _Z27reduction_unrolling_blocks2PiS_i(
	.param .u64 .ptr .align 1 _Z27reduction_unrolling_blocks2PiS_i_param_0,
	.param .u64 .ptr .align 1 _Z27reduction_unrolling_blocks2PiS_i_param_1,
	.param .u32 _Z27reduction_unrolling_blocks2PiS_i_param_2
)
{
	.reg .pred 	%p<7>;
	.reg .b32 	%r<24>;
	.reg .b64 	%rd<17>;

	ld.param.u64 	%rd5, [_Z27reduction_unrolling_blocks2PiS_i_param_0];
	ld.param.u64 	%rd4, [_Z27reduction_unrolling_blocks2PiS_i_param_1];
	ld.param.u32 	%r11, [_Z27reduction_unrolling_blocks2PiS_i_param_2];
	cvta.to.global.u64 	%rd1, %rd5;
	mov.u32 	%r1, %tid.x;
	mov.u32 	%r2, %ctaid.x;
	mov.u32 	%r3, %ntid.x;
	mul.lo.s32 	%r12, %r3, %r2;
	shl.b32 	%r4, %r12, 1;
	add.s32 	%r5, %r4, %r1;
	setp.gt.s32 	%p1, %r5, %r11;
	@%p1 bra 	$L__BB8_10;
	mul.wide.s32 	%rd6, %r4, 4;
	add.s64 	%rd2, %rd1, %rd6;
	add.s32 	%r6, %r5, %r3;
	setp.ge.u32 	%p2, %r6, %r11;
	shl.b32 	%r13, %r1, 2;
	cvt.u64.u32 	%rd7, %r13;
	add.s64 	%rd3, %rd2, %rd7;
	@%p2 bra 	$L__BB8_3;
	mul.wide.u32 	%rd8, %r6, 4;
	add.s64 	%rd9, %rd1, %rd8;
	ld.global.u32 	%r14, [%rd9];
	ld.global.u32 	%r15, [%rd3];
	add.s32 	%r16, %r15, %r14;
	st.global.u32 	[%rd3], %r16;
$L__BB8_3:
	bar.sync 	0;
	setp.lt.u32 	%p3, %r3, 2;
	@%p3 bra 	$L__BB8_8;
	shr.u32 	%r7, %r3, 1;
	mov.b32 	%r23, 1;
$L__BB8_5:
	shl.b32 	%r9, %r23, 1;
	mul.lo.s32 	%r10, %r9, %r1;
	setp.ge.u32 	%p4, %r10, %r3;
	@%p4 bra 	$L__BB8_7;
	add.s32 	%r18, %r10, %r23;
	mul.wide.u32 	%rd10, %r18, 4;
	add.s64 	%rd11, %rd2, %rd10;
	ld.global.u32 	%r19, [%rd11];
	mul.wide.u32 	%rd12, %r10, 4;
	add.s64 	%rd13, %rd2, %rd12;
	ld.global.u32 	%r20, [%rd13];
	add.s32 	%r21, %r20, %r19;
	st.global.u32 	[%rd13], %r21;
$L__BB8_7:
	bar.sync 	0;
	setp.le.u32 	%p5, %r9, %r7;
	mov.u32 	%r23, %r9;
	@%p5 bra 	$L__BB8_5;
$L__BB8_8:
	setp.ne.s32 	%p6, %r1, 0;
	@%p6 bra 	$L__BB8_10;
	ld.global.u32 	%r22, [%rd3];
	cvta.to.global.u64 	%rd14, %rd4;
	mul.wide.u32 	%rd15, %r2, 4;
	add.s64 	%rd16, %rd14, %rd15;
	st.global.u32 	[%rd16], %r22;
$L__BB8_10:
	ret;

}
	// .globl	_Z26reduction_unrolling_blocksPiS_ii
.visible .entry _Z26reduction_unrolling_blocksPiS_ii(
	.param .u64 .ptr .align 1 _Z26reduction_unrolling_blocksPiS_ii_param_0,
	.param .u64 .ptr .align 1 _Z26reduction_unrolling_blocksPiS_ii_param_1,
	.param .u32 _Z26reduction_unrolling_blocksPiS_ii_param_2,
	.param .u32 _Z26reduction_unrolling_blocksPiS_ii_param_3
)
{
	.reg .pred 	%p<16>;
	.reg .b32 	%r<223>;
	.reg .b64 	%rd<78>;

	ld.param.u64 	%rd5, [_Z26reduction_unrolling_blocksPiS_ii_param_0];
	ld.param.u32 	%r88, [_Z26reduction_unrolling_blocksPiS_ii_param_2];
	ld.param.u32 	%r89, [_Z26reduction_unrolling_blocksPiS_ii_param_3];
	cvta.to.global.u64 	%rd1, %rd5;
	mov.u32 	%r1, %tid.x;
	mov.u32 	%r2, %ctaid.x;
	mov.u32 	%r3, %ntid.x;
	mul.lo.s32 	%r90, %r2, %r3;
	mul.lo.s32 	%r4, %r90, %r89;
	add.s32 	%r5, %r4, %r1;
	setp.gt.s32 	%p1, %r5, %r88;
	@%p1 bra 	$L__BB9_23;
	mul.wide.s32 	%rd7, %r4, 4;
	add.s64 	%rd2, %rd1, %rd7;
	add.s32 	%r91, %r89, -1;
	mad.lo.s32 	%r92, %r91, %r3, %r5;
	setp.ge.u32 	%p2, %r92, %r88;
	shl.b32 	%r93, %r1, 2;
	cvt.u64.u32 	%rd8, %r93;
	add.s64 	%rd3, %rd2, %rd8;
	@%p2 bra 	$L__BB9_16;
	setp.lt.s32 	%p3, %r89, 1;
	mov.b32 	%r221, 0;
	@%p3 bra 	$L__BB9_15;
	setp.lt.u32 	%p4, %r89, 16;
	mov.b32 	%r213, 0;
	mov.u32 	%r221, %r213;
	@%p4 bra 	$L__BB9_6;
	and.b32  	%r98, %r89, 2147483632;
	neg.s32 	%r207, %r98;
	mul.lo.s32 	%r99, %r2, %r89;
	mad.lo.s32 	%r100, %r3, %r99, %r3;
	add.s32 	%r206, %r1, %r100;
	add.s32 	%r101, %r99, 2;
	mad.lo.s32 	%r205, %r3, %r101, %r1;
	add.s32 	%r102, %r99, 3;
	mad.lo.s32 	%r204, %r3, %r102, %r1;
	add.s32 	%r103, %r99, 4;
	mad.lo.s32 	%r203, %r3, %r103, %r1;
	add.s32 	%r104, %r99, 5;
	mad.lo.s32 	%r202, %r3, %r104, %r1;
	add.s32 	%r105, %r99, 6;
	mad.lo.s32 	%r201, %r3, %r105, %r1;
	add.s32 	%r106, %r99, 7;
	mad.lo.s32 	%r200, %r3, %r106, %r1;
	add.s32 	%r107, %r99, 8;
	mad.lo.s32 	%r199, %r3, %r107, %r1;
	add.s32 	%r108, %r99, 9;
	mad.lo.s32 	%r198, %r3, %r108, %r1;
	add.s32 	%r109, %r99, 10;
	mad.lo.s32 	%r197, %r3, %r109, %r1;
	add.s32 	%r110, %r99, 11;
	mad.lo.s32 	%r196, %r3, %r110, %r1;
	add.s32 	%r111, %r99, 12;
	mad.lo.s32 	%r195, %r3, %r111, %r1;
	add.s32 	%r112, %r99, 13;
	mad.lo.s32 	%r194, %r3, %r112, %r1;
	add.s32 	%r113, %r99, 14;
	mad.lo.s32 	%r193, %r3, %r113, %r1;
	add.s32 	%r114, %r99, 15;
	mad.lo.s32 	%r192, %r3, %r114, %r1;
	mov.b32 	%r221, 0;
	mov.u32 	%r191, %r5;
$L__BB9_5:
	.pragma "nounroll";
	ld.param.u64 	%rd75, [_Z26reduction_unrolling_blocksPiS_ii_param_0];
	and.b32  	%r213, %r89, 2147483632;
	cvta.to.global.u64 	%rd9, %rd75;
	mul.wide.u32 	%rd10, %r191, 4;
	add.s64 	%rd11, %rd9, %rd10;
	ld.global.u32 	%r115, [%rd11];
	add.s32 	%r116, %r115, %r221;
	mul.wide.u32 	%rd12, %r206, 4;
	add.s64 	%rd13, %rd9, %rd12;
	ld.global.u32 	%r117, [%rd13];
	add.s32 	%r118, %r117, %r116;
	mul.wide.u32 	%rd14, %r205, 4;
	add.s64 	%rd15, %rd9, %rd14;
	ld.global.u32 	%r119, [%rd15];
	add.s32 	%r120, %r119, %r118;
	mul.wide.u32 	%rd16, %r204, 4;
	add.s64 	%rd17, %rd9, %rd16;
	ld.global.u32 	%r121, [%rd17];
	add.s32 	%r122, %r121, %r120;
	mul.wide.u32 	%rd18, %r203, 4;
	add.s64 	%rd19, %rd9, %rd18;
	ld.global.u32 	%r123, [%rd19];
	add.s32 	%r124, %r123, %r122;
	mul.wide.u32 	%rd20, %r202, 4;
	add.s64 	%rd21, %rd9, %rd20;
	ld.global.u32 	%r125, [%rd21];
	add.s32 	%r126, %r125, %r124;
	mul.wide.u32 	%rd22, %r201, 4;
	add.s64 	%rd23, %rd9, %rd22;
	ld.global.u32 	%r127, [%rd23];
	add.s32 	%r128, %r127, %r126;
	mul.wide.u32 	%rd24, %r200, 4;
	add.s64 	%rd25, %rd9, %rd24;
	ld.global.u32 	%r129, [%rd25];
	add.s32 	%r130, %r129, %r128;
	mul.wide.u32 	%rd26, %r199, 4;
	add.s64 	%rd27, %rd9, %rd26;
	ld.global.u32 	%r131, [%rd27];
	add.s32 	%r132, %r131, %r130;
	mul.wide.u32 	%rd28, %r198, 4;
	add.s64 	%rd29, %rd9, %rd28;
	ld.global.u32 	%r133, [%rd29];
	add.s32 	%r134, %r133, %r132;
	mul.wide.u32 	%rd30, %r197, 4;
	add.s64 	%rd31, %rd9, %rd30;
	ld.global.u32 	%r135, [%rd31];
	add.s32 	%r136, %r135, %r134;
	mul.wide.u32 	%rd32, %r196, 4;
	add.s64 	%rd33, %rd9, %rd32;
	ld.global.u32 	%r137, [%rd33];
	add.s32 	%r138, %r137, %r136;
	mul.wide.u32 	%rd34, %r195, 4;
	add.s64 	%rd35, %rd9, %rd34;
	ld.global.u32 	%r139, [%rd35];
	add.s32 	%r140, %r139, %r138;
	mul.wide.u32 	%rd36, %r194, 4;
	add.s64 	%rd37, %rd9, %rd36;
	ld.global.u32 	%r141, [%rd37];
	add.s32 	%r142, %r141, %r140;
	mul.wide.u32 	%rd38, %r193, 4;
	add.s64 	%rd39, %rd9, %rd38;
	ld.global.u32 	%r143, [%rd39];
	add.s32 	%r144, %r143, %r142;
	mul.wide.u32 	%rd40, %r192, 4;
	add.s64 	%rd41, %rd9, %rd40;
	ld.global.u32 	%r145, [%rd41];
	add.s32 	%r221, %r145, %r144;
	add.s32 	%r207, %r207, 16;
	shl.b32 	%r146, %r3, 4;
	add.s32 	%r206, %r206, %r146;
	add.s32 	%r205, %r205, %r146;
	add.s32 	%r204, %r204, %r146;
	add.s32 	%r203, %r203, %r146;
	add.s32 	%r202, %r202, %r146;
	add.s32 	%r201, %r201, %r146;
	add.s32 	%r200, %r200, %r146;
	add.s32 	%r199, %r199, %r146;
	add.s32 	%r198, %r198, %r146;
	add.s32 	%r197, %r197, %r146;
	add.s32 	%r196, %r196, %r146;
	add.s32 	%r195, %r195, %r146;
	add.s32 	%r194, %r194, %r146;
	add.s32 	%r193, %r193, %r146;
	add.s32 	%r192, %r192, %r146;
	add.s32 	%r191, %r191, %r146;
	setp.ne.s32 	%p5, %r207, 0;
	@%p5 bra 	$L__BB9_5;
$L__BB9_6:
	and.b32  	%r62, %r89, 15;
	setp.eq.s32 	%p6, %r62, 0;
	@%p6 bra 	$L__BB9_15;
	ld.param.u64 	%rd76, [_Z26reduction_unrolling_blocksPiS_ii_param_0];
	cvta.to.global.u64 	%rd4, %rd76;
	and.b32  	%r63, %r89, 7;
	setp.lt.u32 	%p7, %r62, 8;
	@%p7 bra 	$L__BB9_9;
	mad.lo.s32 	%r148, %r213, %r3, %r5;
	mul.wide.u32 	%rd42, %r148, 4;
	add.s64 	%rd43, %rd4, %rd42;
	ld.global.u32 	%r149, [%rd43];
	add.s32 	%r150, %r149, %r221;
	add.s32 	%r151, %r148, %r3;
	mul.wide.u32 	%rd44, %r151, 4;
	add.s64 	%rd45, %rd4, %rd44;
	ld.global.u32 	%r152, [%rd45];
	add.s32 	%r153, %r152, %r150;
	add.s32 	%r154, %r151, %r3;
	mul.wide.u32 	%rd46, %r154, 4;
	add.s64 	%rd47, %rd4, %rd46;
	ld.global.u32 	%r155, [%rd47];
	add.s32 	%r156, %r155, %r153;
	add.s32 	%r157, %r154, %r3;
	mul.wide.u32 	%rd48, %r157, 4;
	add.s64 	%rd49, %rd4, %rd48;
	ld.global.u32 	%r158, [%rd49];
	add.s32 	%r159, %r158, %r156;
	add.s32 	%r160, %r157, %r3;
	mul.wide.u32 	%rd50, %r160, 4;
	add.s64 	%rd51, %rd4, %rd50;
	ld.global.u32 	%r161, [%rd51];
	add.s32 	%r162, %r161, %r159;
	add.s32 	%r163, %r160, %r3;
	mul.wide.u32 	%rd52, %r163, 4;
	add.s64 	%rd53, %rd4, %rd52;
	ld.global.u32 	%r164, [%rd53];
	add.s32 	%r165, %r164, %r162;
	add.s32 	%r166, %r163, %r3;
	mul.wide.u32 	%rd54, %r166, 4;
	add.s64 	%rd55, %rd4, %rd54;
	ld.global.u32 	%r167, [%rd55];
	add.s32 	%r168, %r167, %r165;
	add.s32 	%r169, %r166, %r3;
	mul.wide.u32 	%rd56, %r169, 4;
	add.s64 	%rd57, %rd4, %rd56;
	ld.global.u32 	%r170, [%rd57];
	add.s32 	%r221, %r170, %r168;
	add.s32 	%r213, %r213, 8;
$L__BB9_9:
	setp.eq.s32 	%p8, %r63, 0;
	@%p8 bra 	$L__BB9_15;
	and.b32  	%r69, %r89, 3;
	setp.lt.u32 	%p9, %r63, 4;
	@%p9 bra 	$L__BB9_12;
	mad.lo.s32 	%r172, %r213, %r3, %r5;
	mul.wide.u32 	%rd58, %r172, 4;
	add.s64 	%rd59, %rd4, %rd58;
	ld.global.u32 	%r173, [%rd59];
	add.s32 	%r174, %r173, %r221;
	add.s32 	%r175, %r172, %r3;
	mul.wide.u32 	%rd60, %r175, 4;
	add.s64 	%rd61, %rd4, %rd60;
	ld.global.u32 	%r176, [%rd61];
	add.s32 	%r177, %r176, %r174;
	add.s32 	%r178, %r175, %r3;
	mul.wide.u32 	%rd62, %r178, 4;
	add.s64 	%rd63, %rd4, %rd62;
	ld.global.u32 	%r179, [%rd63];
	add.s32 	%r180, %r179, %r177;
	add.s32 	%r181, %r178, %r3;
	mul.wide.u32 	%rd64, %r181, 4;
	add.s64 	%rd65, %rd4, %rd64;
	ld.global.u32 	%r182, [%rd65];
	add.s32 	%r221, %r182, %r180;
	add.s32 	%r213, %r213, 4;
$L__BB9_12:
	setp.eq.s32 	%p10, %r69, 0;
	@%p10 bra 	$L__BB9_15;
	mad.lo.s32 	%r183, %r2, %r89, %r213;
	mad.lo.s32 	%r219, %r3, %r183, %r1;
	neg.s32 	%r218, %r69;
$L__BB9_14:
	.pragma "nounroll";
	mul.wide.u32 	%rd66, %r219, 4;
	add.s64 	%rd67, %rd4, %rd66;
	ld.global.u32 	%r184, [%rd67];
	add.s32 	%r221, %r184, %r221;
	add.s32 	%r219, %r219, %r3;
	add.s32 	%r218, %r218, 1;
	setp.ne.s32 	%p11, %r218, 0;
	@%p11 bra 	$L__BB9_14;
$L__BB9_15:
	st.global.u32 	[%rd3], %r221;
$L__BB9_16:
	bar.sync 	0;
	setp.lt.u32 	%p12, %r3, 2;
	@%p12 bra 	$L__BB9_21;
	shr.u32 	%r84, %r3, 1;
	mov.b32 	%r222, 1;
$L__BB9_18:
	shl.b32 	%r86, %r222, 1;
	mul.lo.s32 	%r87, %r86, %r1;
	setp.ge.u32 	%p13, %r87, %r3;
	@%p13 bra 	$L__BB9_20;
	add.s32 	%r186, %r87, %r222;
	mul.wide.u32 	%rd68, %r186, 4;
	add.s64 	%rd69, %rd2, %rd68;
	ld.global.u32 	%r187, [%rd69];
	mul.wide.u32 	%rd70, %r87, 4;
	add.s64 	%rd71, %rd2, %rd70;
	ld.global.u32 	%r188, [%rd71];
	add.s32 	%r189, %r188, %r187;
	st.global.u32 	[%rd71], %r189;
$L__BB9_20:
	bar.sync 	0;
	setp.le.u32 	%p14, %r86, %r84;
	mov.u32 	%r222, %r86;
	@%p14 bra 	$L__BB9_18;
$L__BB9_21:
	setp.ne.s32 	%p15, %r1, 0;
	@%p15 bra 	$L__BB9_23;
	ld.param.u64 	%rd77, [_Z26reduction_unrolling_blocksPiS_ii_param_1];
	ld.global.u32 	%r190, [%rd3];
	cvta.to.global.u64 	%rd72, %rd77;
	mul.wide.u32 	%rd73, %r2, 4;
	add.s64 	%rd74, %rd72, %rd73;
	st.global.u32 	[%rd74], %r190;
$L__BB9_23:
	ret;

}
	// .globl	_Z31reduction_unrolling_interleavedPiS_ii
.visible .entry _Z31reduction_unrolling_interleavedPiS_ii(
	.param .u64 .ptr .align 1 _Z31reduction_unrolling_interleavedPiS_ii_param_0,
	.param .u64 .ptr .align 1 _Z31reduction_unrolling_interleavedPiS_ii_param_1,
	.param .u32 _Z31reduction_unrolling_interleavedPiS_ii_param_2,
	.param .u32 _Z31reduction_unrolling_interleavedPiS_ii_param_3
)
{
	.reg .pred 	%p<16>;
	.reg .b32 	%r<218>;
	.reg .b64 	%rd<70>;

	ld.param.u64 	%rd4, [_Z31reduction_unrolling_interleavedPiS_ii_param_0];
	ld.param.u32 	%r85, [_Z31reduction_unrolling_interleavedPiS_ii_param_2];
	ld.param.u32 	%r86, [_Z31reduction_unrolling_interleavedPiS_ii_param_3];
	cvta.to.global.u64 	%rd1, %rd4;
	mov.u32 	%r1, %tid.x;
	mov.u32 	%r2, %ctaid.x;
	mov.u32 	%r217, %ntid.x;
	mul.lo.s32 	%r87, %r2, %r217;
	mad.lo.s32 	%r4, %r87, %r86, %r1;
	setp.gt.s32 	%p1, %r4, %r85;
	@%p1 bra 	$L__BB10_22;
	add.s32 	%r88, %r86, -1;
	mad.lo.s32 	%r89, %r88, %r217, %r4;
	setp.ge.u32 	%p2, %r89, %r85;
	mul.wide.s32 	%rd5, %r4, 4;
	add.s64 	%rd2, %rd1, %rd5;
	@%p2 bra 	$L__BB10_16;
	setp.lt.s32 	%p3, %r86, 1;
	mov.b32 	%r216, 0;
	@%p3 bra 	$L__BB10_15;
	and.b32  	%r5, %r86, 15;
	setp.lt.u32 	%p4, %r86, 16;
	mov.b32 	%r208, 0;
	mov.u32 	%r216, %r208;
	@%p4 bra 	$L__BB10_6;
	and.b32  	%r94, %r86, 2147483632;
	neg.s32 	%r202, %r94;
	mul.lo.s32 	%r95, %r2, %r86;
	mad.lo.s32 	%r96, %r217, %r95, %r217;
	add.s32 	%r201, %r1, %r96;
	add.s32 	%r97, %r95, 2;
	mad.lo.s32 	%r200, %r217, %r97, %r1;
	add.s32 	%r98, %r95, 3;
	mad.lo.s32 	%r199, %r217, %r98, %r1;
	add.s32 	%r99, %r95, 4;
	mad.lo.s32 	%r198, %r217, %r99, %r1;
	add.s32 	%r100, %r95, 5;
	mad.lo.s32 	%r197, %r217, %r100, %r1;
	add.s32 	%r101, %r95, 6;
	mad.lo.s32 	%r196, %r217, %r101, %r1;
	add.s32 	%r102, %r95, 7;
	mad.lo.s32 	%r195, %r217, %r102, %r1;
	add.s32 	%r103, %r95, 8;
	mad.lo.s32 	%r194, %r217, %r103, %r1;
	add.s32 	%r104, %r95, 9;
	mad.lo.s32 	%r193, %r217, %r104, %r1;
	add.s32 	%r105, %r95, 10;
	mad.lo.s32 	%r192, %r217, %r105, %r1;
	add.s32 	%r106, %r95, 11;
	mad.lo.s32 	%r191, %r217, %r106, %r1;
	add.s32 	%r107, %r95, 12;
	mad.lo.s32 	%r190, %r217, %r107, %r1;
	add.s32 	%r108, %r95, 13;
	mad.lo.s32 	%r189, %r217, %r108, %r1;
	add.s32 	%r109, %r95, 14;
	mad.lo.s32 	%r188, %r217, %r109, %r1;
	add.s32 	%r110, %r95, 15;
	mad.lo.s32 	%r187, %r217, %r110, %r1;
	mov.b32 	%r216, 0;
	mov.u32 	%r186, %r4;
$L__BB10_5:
	.pragma "nounroll";
	and.b32  	%r208, %r86, 2147483632;
	mul.wide.u32 	%rd6, %r186, 4;
	add.s64 	%rd7, %rd1, %rd6;
	ld.global.u32 	%r111, [%rd7];
	add.s32 	%r112, %r111, %r216;
	mul.wide.u32 	%rd8, %r201, 4;
	add.s64 	%rd9, %rd1, %rd8;
	ld.global.u32 	%r113, [%rd9];
	add.s32 	%r114, %r113, %r112;
	mul.wide.u32 	%rd10, %r200, 4;
	add.s64 	%rd11, %rd1, %rd10;
	ld.global.u32 	%r115, [%rd11];
	add.s32 	%r116, %r115, %r114;
	mul.wide.u32 	%rd12, %r199, 4;
	add.s64 	%rd13, %rd1, %rd12;
	ld.global.u32 	%r117, [%rd13];
	add.s32 	%r118, %r117, %r116;
	mul.wide.u32 	%rd14, %r198, 4;
	add.s64 	%rd15, %rd1, %rd14;
	ld.global.u32 	%r119, [%rd15];
	add.s32 	%r120, %r119, %r118;
	mul.wide.u32 	%rd16, %r197, 4;
	add.s64 	%rd17, %rd1, %rd16;
	ld.global.u32 	%r121, [%rd17];
	add.s32 	%r122, %r121, %r120;
	mul.wide.u32 	%rd18, %r196, 4;
	add.s64 	%rd19, %rd1, %rd18;
	ld.global.u32 	%r123, [%rd19];
	add.s32 	%r124, %r123, %r122;
	mul.wide.u32 	%rd20, %r195, 4;
	add.s64 	%rd21, %rd1, %rd20;
	ld.global.u32 	%r125, [%rd21];
	add.s32 	%r126, %r125, %r124;
	mul.wide.u32 	%rd22, %r194, 4;
	add.s64 	%rd23, %rd1, %rd22;
	ld.global.u32 	%r127, [%rd23];
	add.s32 	%r128, %r127, %r126;
	mul.wide.u32 	%rd24, %r193, 4;
	add.s64 	%rd25, %rd1, %rd24;
	ld.global.u32 	%r129, [%rd25];
	add.s32 	%r130, %r129, %r128;
	mul.wide.u32 	%rd26, %r192, 4;
	add.s64 	%rd27, %rd1, %rd26;
	ld.global.u32 	%r131, [%rd27];
	add.s32 	%r132, %r131, %r130;
	mul.wide.u32 	%rd28, %r191, 4;
	add.s64 	%rd29, %rd1, %rd28;
	ld.global.u32 	%r133, [%rd29];
	add.s32 	%r134, %r133, %r132;
	mul.wide.u32 	%rd30, %r190, 4;
	add.s64 	%rd31, %rd1, %rd30;
	ld.global.u32 	%r135, [%rd31];
	add.s32 	%r136, %r135, %r134;
	mul.wide.u32 	%rd32, %r189, 4;
	add.s64 	%rd33, %rd1, %rd32;
	ld.global.u32 	%r137, [%rd33];
	add.s32 	%r138, %r137, %r136;
	mul.wide.u32 	%rd34, %r188, 4;
	add.s64 	%rd35, %rd1, %rd34;
	ld.global.u32 	%r139, [%rd35];
	add.s32 	%r140, %r139, %r138;
	mul.wide.u32 	%rd36, %r187, 4;
	add.s64 	%rd37, %rd1, %rd36;
	ld.global.u32 	%r141, [%rd37];
	add.s32 	%r216, %r141, %r140;
	add.s32 	%r202, %r202, 16;
	shl.b32 	%r142, %r217, 4;
	add.s32 	%r201, %r201, %r142;
	add.s32 	%r200, %r200, %r142;
	add.s32 	%r199, %r199, %r142;
	add.s32 	%r198, %r198, %r142;
	add.s32 	%r197, %r197, %r142;
	add.s32 	%r196, %r196, %r142;
	add.s32 	%r195, %r195, %r142;
	add.s32 	%r194, %r194, %r142;
	add.s32 	%r193, %r193, %r142;
	add.s32 	%r192, %r192, %r142;
	add.s32 	%r191, %r191, %r142;
	add.s32 	%r190, %r190, %r142;
	add.s32 	%r189, %r189, %r142;
	add.s32 	%r188, %r188, %r142;
	add.s32 	%r187, %r187, %r142;
	add.s32 	%r186, %r186, %r142;
	setp.ne.s32 	%p5, %r202, 0;
	@%p5 bra 	$L__BB10_5;
$L__BB10_6:
	setp.eq.s32 	%p6, %r5, 0;
	@%p6 bra 	$L__BB10_15;
	and.b32  	%r62, %r86, 7;
	setp.lt.u32 	%p7, %r5, 8;
	@%p7 bra 	$L__BB10_9;
	mad.lo.s32 	%r144, %r208, %r217, %r4;
	mul.wide.u32 	%rd38, %r144, 4;
	add.s64 	%rd39, %rd1, %rd38;
	ld.global.u32 	%r145, [%rd39];
	add.s32 	%r146, %r145, %r216;
	add.s32 	%r147, %r144, %r217;
	mul.wide.u32 	%rd40, %r147, 4;
	add.s64 	%rd41, %rd1, %rd40;
	ld.global.u32 	%r148, [%rd41];
	add.s32 	%r149, %r148, %r146;
	add.s32 	%r150, %r147, %r217;
	mul.wide.u32 	%rd42, %r150, 4;
	add.s64 	%rd43, %rd1, %rd42;
	ld.global.u32 	%r151, [%rd43];
	add.s32 	%r152, %r151, %r149;
	add.s32 	%r153, %r150, %r217;
	mul.wide.u32 	%rd44, %r153, 4;
	add.s64 	%rd45, %rd1, %rd44;
	ld.global.u32 	%r154, [%rd45];
	add.s32 	%r155, %r154, %r152;
	add.s32 	%r156, %r153, %r217;
	mul.wide.u32 	%rd46, %r156, 4;
	add.s64 	%rd47, %rd1, %rd46;
	ld.global.u32 	%r157, [%rd47];
	add.s32 	%r158, %r157, %r155;
	add.s32 	%r159, %r156, %r217;
	mul.wide.u32 	%rd48, %r159, 4;
	add.s64 	%rd49, %rd1, %rd48;
	ld.global.u32 	%r160, [%rd49];
	add.s32 	%r161, %r160, %r158;
	add.s32 	%r162, %r159, %r217;
	mul.wide.u32 	%rd50, %r162, 4;
	add.s64 	%rd51, %rd1, %rd50;
	ld.global.u32 	%r163, [%rd51];
	add.s32 	%r164, %r163, %r161;
	add.s32 	%r165, %r162, %r217;
	mul.wide.u32 	%rd52, %r165, 4;
	add.s64 	%rd53, %rd1, %rd52;
	ld.global.u32 	%r166, [%rd53];
	add.s32 	%r216, %r166, %r164;
	add.s32 	%r208, %r208, 8;
$L__BB10_9:
	setp.eq.s32 	%p8, %r62, 0;
	@%p8 bra 	$L__BB10_15;
	and.b32  	%r68, %r86, 3;
	setp.lt.u32 	%p9, %r62, 4;
	@%p9 bra 	$L__BB10_12;
	mad.lo.s32 	%r168, %r208, %r217, %r4;
	mul.wide.u32 	%rd54, %r168, 4;
	add.s64 	%rd55, %rd1, %rd54;
	ld.global.u32 	%r169, [%rd55];
	add.s32 	%r170, %r169, %r216;
	add.s32 	%r171, %r168, %r217;
	mul.wide.u32 	%rd56, %r171, 4;
	add.s64 	%rd57, %rd1, %rd56;
	ld.global.u32 	%r172, [%rd57];
	add.s32 	%r173, %r172, %r170;
	add.s32 	%r174, %r171, %r217;
	mul.wide.u32 	%rd58, %r174, 4;
	add.s64 	%rd59, %rd1, %rd58;
	ld.global.u32 	%r175, [%rd59];
	add.s32 	%r176, %r175, %r173;
	add.s32 	%r177, %r174, %r217;
	mul.wide.u32 	%rd60, %r177, 4;
	add.s64 	%rd61, %rd1, %rd60;
	ld.global.u32 	%r178, [%rd61];
	add.s32 	%r216, %r178, %r176;
	add.s32 	%r208, %r208, 4;
$L__BB10_12:
	setp.eq.s32 	%p10, %r68, 0;
	@%p10 bra 	$L__BB10_15;
	mad.lo.s32 	%r179, %r2, %r86, %r208;
	mad.lo.s32 	%r214, %r217, %r179, %r1;
	neg.s32 	%r213, %r68;
$L__BB10_14:
	.pragma "nounroll";
	mul.wide.u32 	%rd62, %r214, 4;
	add.s64 	%rd63, %rd1, %rd62;
	ld.global.u32 	%r180, [%rd63];
	add.s32 	%r216, %r180, %r216;
	add.s32 	%r214, %r214, %r217;
	add.s32 	%r213, %r213, 1;
	setp.ne.s32 	%p11, %r213, 0;
	@%p11 bra 	$L__BB10_14;
$L__BB10_15:
	st.global.u32 	[%rd2], %r216;
$L__BB10_16:
	bar.sync 	0;
	setp.lt.u32 	%p12, %r217, 2;
	@%p12 bra 	$L__BB10_20;
$L__BB10_17:
	shr.u32 	%r84, %r217, 1;
	setp.ge.u32 	%p13, %r1, %r84;
	@%p13 bra 	$L__BB10_19;
	shl.b32 	%r181, %r84, 2;
	cvt.u64.u32 	%rd64, %r181;
	add.s64 	%rd65, %rd2, %rd64;
	ld.global.u32 	%r182, [%rd65];
	ld.global.u32 	%r183, [%rd2];
	add.s32 	%r184, %r183, %r182;
	st.global.u32 	[%rd2], %r184;
$L__BB10_19:
	bar.sync 	0;
	setp.gt.u32 	%p14, %r217, 3;
	mov.u32 	%r217, %r84;
	@%p14 bra 	$L__BB10_17;
$L__BB10_20:
	setp.ne.s32 	%p15, %r1, 0;
	@%p15 bra 	$L__BB10_22;
	ld.param.u64 	%rd69, [_Z31reduction_unrolling_interleavedPiS_ii_param_1];
	ld.global.u32 	%r185, [%rd2];
	cvta.to.global.u64 	%rd66, %rd69;
	mul.wide.u32 	%rd67, %r2, 4;
	add.s64 	%rd68, %rd66, %rd67;
	st.global.u32 	[%rd68], %r185;
$L__BB10_22:
	ret;

}
	// .globl	_Z23reduction_warp_unrolledPiS_i
.visible .entry _Z23reduction_warp_unrolledPiS_i(
	.param .u64 .ptr .align 1 _Z23reduction_warp_unrolledPiS_i_param_0,
	.param .u64 .ptr .align 1 _Z23reduction_warp_unrolledPiS_i_param_1,
	.param .u32 _Z23reduction_warp_unrolledPiS_i_param_2
)
{
	.reg .pred 	%p<7>;
	.reg .b32 	%r<32>;
	.reg .b64 	%rd<13>;

	ld.param.u64 	%rd3, [_Z23reduction_warp_unrolledPiS_i_param_0];
	ld.param.u64 	%rd4, [_Z23reduction_warp_unrolledPiS_i_param_1];
	ld.param.u32 	%r7, [_Z23reduction_warp_unrolledPiS_i_param_2];
	mov.u32 	%r1, %tid.x;
	mov.u32 	%r31, %ntid.x;
	mov.u32 	%r3, %ctaid.x;
	mul.lo.s32 	%r4, %r31, %r3;
	add.s32 	%r8, %r4, %r1;
	setp.gt.s32 	%p1, %r8, %r7;
	@%p1 bra 	$L__BB11_8;
	cvta.to.global.u64 	%rd5, %rd3;
	mul.wide.u32 	%rd6, %r4, 4;
	add.s64 	%rd1, %rd5, %rd6;
	setp.lt.u32 	%p2, %r31, 66;
	mul.wide.u32 	%rd7, %r1, 4;
	add.s64 	%rd2, %rd1, %rd7;
	@%p2 bra 	$L__BB11_5;
$L__BB11_2:
	shr.u32 	%r6, %r31, 1;
	setp.ge.u32 	%p3, %r1, %r6;
	@%p3 bra 	$L__BB11_4;
	mul.wide.u32 	%rd8, %r6, 4;
	add.s64 	%rd9, %rd2, %rd8;
	ld.global.u32 	%r9, [%rd9];
	ld.global.u32 	%r10, [%rd2];
	add.s32 	%r11, %r10, %r9;
	st.global.u32 	[%rd2], %r11;
$L__BB11_4:
	bar.sync 	0;
	setp.gt.u32 	%p4, %r31, 131;
	mov.u32 	%r31, %r6;
	@%p4 bra 	$L__BB11_2;
$L__BB11_5:
	setp.gt.u32 	%p5, %r1, 31;
	@%p5 bra 	$L__BB11_8;
	ld.volatile.global.u32 	%r12, [%rd2+128];
	ld.volatile.global.u32 	%r13, [%rd2];
	add.s32 	%r14, %r13, %r12;
	st.volatile.global.u32 	[%rd2], %r14;
	ld.volatile.global.u32 	%r15, [%rd2+64];
	ld.volatile.global.u32 	%r16, [%rd2];
	add.s32 	%r17, %r16, %r15;
	st.volatile.global.u32 	[%rd2], %r17;
	ld.volatile.global.u32 	%r18, [%rd2+32];
	ld.volatile.global.u32 	%r19, [%rd2];
	add.s32 	%r20, %r19, %r18;
	st.volatile.global.u32 	[%rd2], %r20;
	ld.volatile.global.u32 	%r21, [%rd2+16];
	ld.volatile.global.u32 	%r22, [%rd2];
	add.s32 	%r23, %r22, %r21;
	st.volatile.global.u32 	[%rd2], %r23;
	ld.volatile.global.u32 	%r24, [%rd2+8];
	ld.volatile.global.u32 	%r25, [%rd2];
	add.s32 	%r26, %r25, %r24;
	st.volatile.global.u32 	[%rd2], %r26;
	ld.volatile.global.u32 	%r27, [%rd2+4];
	ld.volatile.global.u32 	%r28, [%rd2];
	add.s32 	%r29, %r28, %r27;
	st.volatile.global.u32 	[%rd2], %r29;
	setp.ne.s32 	%p6, %r1, 0;
	@%p6 bra 	$L__BB11_8;
	ld.global.u32 	%r30, [%rd1];
	cvta.to.global.u64 	%rd10, %rd4;
	mul.wide.u32 	%rd11, %r3, 4;
	add.s64 	%rd12, %rd10, %rd11;
	st.global.u32 	[%rd12], %r30;
$L__BB11_8:
	ret;

}
	// .globl	_Z28reduction_unrolling_intersumPiS_ii
.visible .entry _Z28reduction_unrolling_intersumPiS_ii(
	.param .u64 .ptr .align 1 _Z28reduction_unrolling_intersumPiS_ii_param_0,
	.param .u64 .ptr .align 1 _Z28reduction_unrolling_intersumPiS_ii_param_1,
	.param .u32 _Z28reduction_unrolling_intersumPiS_ii_param_2,
	.param .u32 _Z28reduction_unrolling_intersumPiS_ii_param_3
)
{
	.reg .pred 	%p<26>;
	.reg .b32 	%r<246>;
	.reg .b64 	%rd<72>;

	ld.param.u64 	%rd5, [_Z28reduction_unrolling_intersumPiS_ii_param_0];
	ld.param.u32 	%r85, [_Z28reduction_unrolling_intersumPiS_ii_param_2];
	ld.param.u32 	%r86, [_Z28reduction_unrolling_intersumPiS_ii_param_3];
	cvta.to.global.u64 	%rd1, %rd5;
	mov.u32 	%r1, %tid.x;
	mov.u32 	%r2, %ctaid.x;
	mov.u32 	%r3, %ntid.x;
	mul.lo.s32 	%r87, %r2, %r3;
	mul.lo.s32 	%r4, %r87, %r86;
	add.s32 	%r5, %r4, %r1;
	setp.gt.s32 	%p1, %r5, %r85;
	@%p1 bra 	$L__BB12_27;
	mul.wide.s32 	%rd6, %r4, 4;
	add.s64 	%rd2, %rd1, %rd6;
	add.s32 	%r88, %r86, -1;
	mad.lo.s32 	%r89, %r88, %r3, %r5;
	setp.ge.u32 	%p2, %r89, %r85;
	@%p2 bra 	$L__BB12_16;
	setp.lt.s32 	%p3, %r86, 1;
	mov.b32 	%r245, 0;
	@%p3 bra 	$L__BB12_15;
	and.b32  	%r6, %r86, 15;
	setp.lt.u32 	%p4, %r86, 16;
	mov.b32 	%r237, 0;
	mov.u32 	%r245, %r237;
	@%p4 bra 	$L__BB12_6;
	and.b32  	%r94, %r86, 2147483632;
	neg.s32 	%r231, %r94;
	mul.lo.s32 	%r95, %r2, %r86;
	mad.lo.s32 	%r96, %r3, %r95, %r3;
	add.s32 	%r230, %r1, %r96;
	add.s32 	%r97, %r95, 2;
	mad.lo.s32 	%r229, %r3, %r97, %r1;
	add.s32 	%r98, %r95, 3;
	mad.lo.s32 	%r228, %r3, %r98, %r1;
	add.s32 	%r99, %r95, 4;
	mad.lo.s32 	%r227, %r3, %r99, %r1;
	add.s32 	%r100, %r95, 5;
	mad.lo.s32 	%r226, %r3, %r100, %r1;
	add.s32 	%r101, %r95, 6;
	mad.lo.s32 	%r225, %r3, %r101, %r1;
	add.s32 	%r102, %r95, 7;
	mad.lo.s32 	%r224, %r3, %r102, %r1;
	add.s32 	%r103, %r95, 8;
	mad.lo.s32 	%r223, %r3, %r103, %r1;
	add.s32 	%r104, %r95, 9;
	mad.lo.s32 	%r222, %r3, %r104, %r1;
	add.s32 	%r105, %r95, 10;
	mad.lo.s32 	%r221, %r3, %r105, %r1;
	add.s32 	%r106, %r95, 11;
	mad.lo.s32 	%r220, %r3, %r106, %r1;
	add.s32 	%r107, %r95, 12;
	mad.lo.s32 	%r219, %r3, %r107, %r1;
	add.s32 	%r108, %r95, 13;
	mad.lo.s32 	%r218, %r3, %r108, %r1;
	add.s32 	%r109, %r95, 14;
	mad.lo.s32 	%r217, %r3, %r109, %r1;
	add.s32 	%r110, %r95, 15;
	mad.lo.s32 	%r216, %r3, %r110, %r1;
	mov.b32 	%r245, 0;
	mov.u32 	%r215, %r5;
$L__BB12_5:
	.pragma "nounroll";
	and.b32  	%r237, %r86, 2147483632;
	mul.wide.u32 	%rd7, %r215, 4;
	add.s64 	%rd8, %rd1, %rd7;
	ld.global.u32 	%r111, [%rd8];
	add.s32 	%r112, %r111, %r245;
	mul.wide.u32 	%rd9, %r230, 4;
	add.s64 	%rd10, %rd1, %rd9;
	ld.global.u32 	%r113, [%rd10];
	add.s32 	%r114, %r113, %r112;
	mul.wide.u32 	%rd11, %r229, 4;
	add.s64 	%rd12, %rd1, %rd11;
	ld.global.u32 	%r115, [%rd12];
	add.s32 	%r116, %r115, %r114;
	mul.wide.u32 	%rd13, %r228, 4;
	add.s64 	%rd14, %rd1, %rd13;
	ld.global.u32 	%r117, [%rd14];
	add.s32 	%r118, %r117, %r116;
	mul.wide.u32 	%rd15, %r227, 4;
	add.s64 	%rd16, %rd1, %rd15;
	ld.global.u32 	%r119, [%rd16];
	add.s32 	%r120, %r119, %r118;
	mul.wide.u32 	%rd17, %r226, 4;
	add.s64 	%rd18, %rd1, %rd17;
	ld.global.u32 	%r121, [%rd18];
	add.s32 	%r122, %r121, %r120;
	mul.wide.u32 	%rd19, %r225, 4;
	add.s64 	%rd20, %rd1, %rd19;
	ld.global.u32 	%r123, [%rd20];
	add.s32 	%r124, %r123, %r122;
	mul.wide.u32 	%rd21, %r224, 4;
	add.s64 	%rd22, %rd1, %rd21;
	ld.global.u32 	%r125, [%rd22];
	add.s32 	%r126, %r125, %r124;
	mul.wide.u32 	%rd23, %r223, 4;
	add.s64 	%rd24, %rd1, %rd23;
	ld.global.u32 	%r127, [%rd24];
	add.s32 	%r128, %r127, %r126;
	mul.wide.u32 	%rd25, %r222, 4;
	add.s64 	%rd26, %rd1, %rd25;
	ld.global.u32 	%r129, [%rd26];
	add.s32 	%r130, %r129, %r128;
	mul.wide.u32 	%rd27, %r221, 4;
	add.s64 	%rd28, %rd1, %rd27;
	ld.global.u32 	%r131, [%rd28];
	add.s32 	%r132, %r131, %r130;
	mul.wide.u32 	%rd29, %r220, 4;
	add.s64 	%rd30, %rd1, %rd29;
	ld.global.u32 	%r133, [%rd30];
	add.s32 	%r134, %r133, %r132;
	mul.wide.u32 	%rd31, %r219, 4;
	add.s64 	%rd32, %rd1, %rd31;
	ld.global.u32 	%r135, [%rd32];
	add.s32 	%r136, %r135, %r134;
	mul.wide.u32 	%rd33, %r218, 4;
	add.s64 	%rd34, %rd1, %rd33;
	ld.global.u32 	%r137, [%rd34];
	add.s32 	%r138, %r137, %r136;
	mul.wide.u32 	%rd35, %r217, 4;
	add.s64 	%rd36, %rd1, %rd35;
	ld.global.u32 	%r139, [%rd36];
	add.s32 	%r140, %r139, %r138;
	mul.wide.u32 	%rd37, %r216, 4;
	add.s64 	%rd38, %rd1, %rd37;
	ld.global.u32 	%r141, [%rd38];
	add.s32 	%r245, %r141, %r140;
	add.s32 	%r231, %r231, 16;
	shl.b32 	%r142, %r3, 4;
	add.s32 	%r230, %r230, %r142;
	add.s32 	%r229, %r229, %r142;
	add.s32 	%r228, %r228, %r142;
	add.s32 	%r227, %r227, %r142;
	add.s32 	%r226, %r226, %r142;
	add.s32 	%r225, %r225, %r142;
	add.s32 	%r224, %r224, %r142;
	add.s32 	%r223, %r223, %r142;
	add.s32 	%r222, %r222, %r142;
	add.s32 	%r221, %r221, %r142;
	add.s32 	%r220, %r220, %r142;
	add.s32 	%r219, %r219, %r142;
	add.s32 	%r218, %r218, %r142;
	add.s32 	%r217, %r217, %r142;
	add.s32 	%r216, %r216, %r142;
	add.s32 	%r215, %r215, %r142;
	setp.ne.s32 	%p5, %r231, 0;
	@%p5 bra 	$L__BB12_5;
$L__BB12_6:
	setp.eq.s32 	%p6, %r6, 0;
	@%p6 bra 	$L__BB12_15;
	and.b32  	%r63, %r86, 7;
	setp.lt.u32 	%p7, %r6, 8;
	@%p7 bra 	$L__BB12_9;
	mad.lo.s32 	%r144, %r237, %r3, %r5;
	mul.wide.u32 	%rd39, %r144, 4;
	add.s64 	%rd40, %rd1, %rd39;
	ld.global.u32 	%r145, [%rd40];
	add.s32 	%r146, %r145, %r245;
	add.s32 	%r147, %r144, %r3;
	mul.wide.u32 	%rd41, %r147, 4;
	add.s64 	%rd42, %rd1, %rd41;
	ld.global.u32 	%r148, [%rd42];
	add.s32 	%r149, %r148, %r146;
	add.s32 	%r150, %r147, %r3;
	mul.wide.u32 	%rd43, %r150, 4;
	add.s64 	%rd44, %rd1, %rd43;
	ld.global.u32 	%r151, [%rd44];
	add.s32 	%r152, %r151, %r149;
	add.s32 	%r153, %r150, %r3;
	mul.wide.u32 	%rd45, %r153, 4;
	add.s64 	%rd46, %rd1, %rd45;
	ld.global.u32 	%r154, [%rd46];
	add.s32 	%r155, %r154, %r152;
	add.s32 	%r156, %r153, %r3;
	mul.wide.u32 	%rd47, %r156, 4;
	add.s64 	%rd48, %rd1, %rd47;
	ld.global.u32 	%r157, [%rd48];
	add.s32 	%r158, %r157, %r155;
	add.s32 	%r159, %r156, %r3;
	mul.wide.u32 	%rd49, %r159, 4;
	add.s64 	%rd50, %rd1, %rd49;
	ld.global.u32 	%r160, [%rd50];
	add.s32 	%r161, %r160, %r158;
	add.s32 	%r162, %r159, %r3;
	mul.wide.u32 	%rd51, %r162, 4;
	add.s64 	%rd52, %rd1, %rd51;
	ld.global.u32 	%r163, [%rd52];
	add.s32 	%r164, %r163, %r161;
	add.s32 	%r165, %r162, %r3;
	mul.wide.u32 	%rd53, %r165, 4;
	add.s64 	%rd54, %rd1, %rd53;
	ld.global.u32 	%r166, [%rd54];
	add.s32 	%r245, %r166, %r164;
	add.s32 	%r237, %r237, 8;
$L__BB12_9:
	setp.eq.s32 	%p8, %r63, 0;
	@%p8 bra 	$L__BB12_15;
	and.b32  	%r69, %r86, 3;
	setp.lt.u32 	%p9, %r63, 4;
	@%p9 bra 	$L__BB12_12;
	mad.lo.s32 	%r168, %r237, %r3, %r5;
	mul.wide.u32 	%rd55, %r168, 4;
	add.s64 	%rd56, %rd1, %rd55;
	ld.global.u32 	%r169, [%rd56];
	add.s32 	%r170, %r169, %r245;
	add.s32 	%r171, %r168, %r3;
	mul.wide.u32 	%rd57, %r171, 4;
	add.s64 	%rd58, %rd1, %rd57;
	ld.global.u32 	%r172, [%rd58];
	add.s32 	%r173, %r172, %r170;
	add.s32 	%r174, %r171, %r3;
	mul.wide.u32 	%rd59, %r174, 4;
	add.s64 	%rd60, %rd1, %rd59;
	ld.global.u32 	%r175, [%rd60];
	add.s32 	%r176, %r175, %r173;
	add.s32 	%r177, %r174, %r3;
	mul.wide.u32 	%rd61, %r177, 4;
	add.s64 	%rd62, %rd1, %rd61;
	ld.global.u32 	%r178, [%rd62];
	add.s32 	%r245, %r178, %r176;
	add.s32 	%r237, %r237, 4;
$L__BB12_12:
	setp.eq.s32 	%p10, %r69, 0;
	@%p10 bra 	$L__BB12_15;
	mad.lo.s32 	%r179, %r2, %r86, %r237;
	mad.lo.s32 	%r243, %r3, %r179, %r1;
	neg.s32 	%r242, %r69;
$L__BB12_14:
	.pragma "nounroll";
	mul.wide.u32 	%rd63, %r243, 4;
	add.s64 	%rd64, %rd1, %rd63;
	ld.global.u32 	%r180, [%rd64];
	add.s32 	%r245, %r180, %r245;
	add.s32 	%r243, %r243, %r3;
	add.s32 	%r242, %r242, 1;
	setp.ne.s32 	%p11, %r242, 0;
	@%p11 bra 	$L__BB12_14;
$L__BB12_15:
	shl.b32 	%r181, %r1, 2;
	cvt.u64.u32 	%rd65, %r181;
	add.s64 	%rd66, %rd2, %rd65;
	st.global.u32 	[%rd66], %r245;
$L__BB12_16:
	bar.sync 	0;
	setp.ne.s32 	%p12, %r3, 1024;
	setp.gt.u32 	%p13, %r1, 511;
	mul.wide.u32 	%rd67, %r1, 4;
	add.s64 	%rd3, %rd2, %rd67;
	or.pred  	%p14, %p12, %p13;
	@%p14 bra 	$L__BB12_18;
	ld.global.u32 	%r183, [%rd3+2048];
	ld.global.u32 	%r184, [%rd3];
	add.s32 	%r185, %r184, %r183;
	st.global.u32 	[%rd3], %r185;
$L__BB12_18:
	bar.sync 	0;
	setp.ne.s32 	%p15, %r3, 512;
	setp.gt.u32 	%p16, %r1, 255;
	or.pred  	%p17, %p15, %p16;
	@%p17 bra 	$L__BB12_20;
	ld.global.u32 	%r187, [%rd3+1024];
	ld.global.u32 	%r188, [%rd3];
	add.s32 	%r189, %r188, %r187;
	st.global.u32 	[%rd3], %r189;
$L__BB12_20:
	bar.sync 	0;
	setp.ne.s32 	%p18, %r3, 256;
	setp.gt.u32 	%p19, %r1, 127;
	or.pred  	%p20, %p18, %p19;
	@%p20 bra 	$L__BB12_22;
	ld.global.u32 	%r191, [%rd3+512];
	ld.global.u32 	%r192, [%rd3];
	add.s32 	%r193, %r192, %r191;
	st.global.u32 	[%rd3], %r193;
$L__BB12_22:
	bar.sync 	0;
	setp.ne.s32 	%p21, %r3, 128;
	setp.gt.u32 	%p22, %r1, 63;
	or.pred  	%p23, %p21, %p22;
	@%p23 bra 	$L__BB12_24;
	ld.global.u32 	%r195, [%rd3+256];
	ld.global.u32 	%r196, [%rd3];
	add.s32 	%r197, %r196, %r195;
	st.global.u32 	[%rd3], %r197;
$L__BB12_24:
	bar.sync 	0;
	setp.gt.u32 	%p24, %r1, 31;
	@%p24 bra 	$L__BB12_27;
	ld.volatile.global.u32 	%r198, [%rd3+128];
	ld.volatile.global.u32 	%r199, [%rd3];
	add.s32 	%r200, %r199, %r198;
	st.volatile.global.u32 	[%rd3], %r200;
	ld.volatile.global.u32 	%r201, [%rd3+64];
	ld.volatile.global.u32 	%r202, [%rd3];
	add.s32 	%r203, %r202, %r201;
	st.volatile.global.u32 	[%rd3], %r203;
	ld.volatile.global.u32 	%r204, [%rd3+32];
	ld.volatile.global.u32 	%r205, [%rd3];
	add.s32 	%r206, %r205, %r204;
	st.volatile.global.u32 	[%rd3], %r206;
	ld.volatile.global.u32 	%r207, [%rd3+16];
	ld.volatile.global.u32 	%r208, [%rd3];
	add.s32 	%r209, %r208, %r207;
	st.volatile.global.u32 	[%rd3], %r209;
	ld.volatile.global.u32 	%r210, [%rd3+8];
	ld.volatile.global.u32 	%r211, [%rd3];
	add.s32 	%r212, %r211, %r210;
	st.volatile.global.u32 	[%rd3], %r212;
	ld.volatile.global.u32 	%r213, [%rd3+4];
	ld.volatile.global.u32 	%r214, [%rd3];
	add.s32 	%r84, %r214, %r213;
	st.volatile.global.u32 	[%rd3], %r84;
	setp.ne.s32 	%p25, %r1, 0;
	@%p25 bra 	$L__BB12_27;
	ld.param.u64 	%rd71, [_Z28reduction_unrolling_intersumPiS_ii_param_1];
	cvta.to.global.u64 	%rd68, %rd71;
	mul.wide.u32 	%rd69, %r2, 4;
	add.s64 	%rd70, %rd68, %rd69;
	st.global.u32 	[%rd70], %r84;
$L__BB12_27:
	ret;

}
	// .globl	_Z23transpose_row_to_columnPiS_ii
.visible .entry _Z23transpose_row_to_columnPiS_ii(
	.param .u64 .ptr .align 1 _Z23transpose_row_to_columnPiS_ii_param_0,
	.param .u64 .ptr .align 1 _Z23transpose_row_to_columnPiS_ii_param_1,
	.param .u32 _Z23transpose_row_to_columnPiS_ii_param_2,
	.param .u32 _Z23transpose_row_to_columnPiS_ii_param_3
)
{
	.reg .pred 	%p<4>;
	.reg .b32 	%r<16>;
	.reg .b64 	%rd<9>;

	ld.param.u64 	%rd1, [_Z23transpose_row_to_columnPiS_ii_param_0];
	ld.param.u64 	%rd2, [_Z23transpose_row_to_columnPiS_ii_param_1];
	ld.param.u32 	%r3, [_Z23transpose_row_to_columnPiS_ii_param_2];
	ld.param.u32 	%r5, [_Z23transpose_row_to_columnPiS_ii_param_3];
	mov.u32 	%r6, %ctaid.x;
	mov.u32 	%r7, %ntid.x;
	mov.u32 	%r8, %tid.x;
	mad.lo.s32 	%r1, %r6, %r7, %r8;
	mov.u32 	%r9, %ctaid.y;
	mov.u32 	%r10, %ntid.y;
	mov.u32 	%r11, %tid.y;
	mad.lo.s32 	%r12, %r9, %r10, %r11;
	setp.ge.s32 	%p1, %r1, %r3;
	setp.ge.s32 	%p2, %r12, %r5;
	or.pred  	%p3, %p1, %p2;
	@%p3 bra 	$L__BB13_2;
	cvta.to.global.u64 	%rd3, %rd1;
	cvta.to.global.u64 	%rd4, %rd2;
	mad.lo.s32 	%r13, %r3, %r12, %r1;
	mul.wide.s32 	%rd5, %r13, 4;
	add.s64 	%rd6, %rd3, %rd5;
	ld.global.u32 	%r14, [%rd6];
	mad.lo.s32 	%r15, %r5, %r1, %r12;
	mul.wide.s32 	%rd7, %r15, 4;
	add.s64 	%rd8, %rd4, %rd7;
	st.global.u32 	[%rd8], %r14;
$L__BB13_2:
	ret;

}
	// .globl	_Z23transpose_column_to_rowPiS_ii
.visible .entry _Z23transpose_column_to_rowPiS_ii(
	.param .u64 .ptr .align 1 _Z23transpose_column_to_rowPiS_ii_param_0,
	.param .u64 .ptr .align 1 _Z23transpose_column_to_rowPiS_ii_param_1,
	.param .u32 _Z23transpose_column_to_rowPiS_ii_param_2,
	.param .u32 _Z23transpose_column_to_rowPiS_ii_param_3
)
{
	.reg .pred 	%p<4>;
	.reg .b32 	%r<16>;
	.reg .b64 	%rd<9>;

	ld.param.u64 	%rd1, [_Z23transpose_column_to_rowPiS_ii_param_0];
	ld.param.u64 	%rd2, [_Z23transpose_column_to_rowPiS_ii_param_1];
	ld.param.u32 	%r3, [_Z23transpose_column_to_rowPiS_ii_param_2];
	ld.param.u32 	%r5, [_Z23transpose_column_to_rowPiS_ii_param_3];
	mov.u32 	%r6, %ctaid.x;
	mov.u32 	%r7, %ntid.x;
	mov.u32 	%r8, %tid.x;
	mad.lo.s32 	%r1, %r6, %r7, %r8;
	mov.u32 	%r9, %ctaid.y;
	mov.u32 	%r10, %ntid.y;
	mov.u32 	%r11, %tid.y;
	mad.lo.s32 	%r12, %r9, %r10, %r11;
	setp.ge.s32 	%p1, %r1, %r3;
	setp.ge.s32 	%p2, %r12, %r5;
	or.pred  	%p3, %p1, %p2;
	@%p3 bra 	$L__BB14_2;
	cvta.to.global.u64 	%rd3, %rd1;
	cvta.to.global.u64 	%rd4, %rd2;
	mad.lo.s32 	%r13, %r5, %r1, %r12;
	mul.wide.s32 	%rd5, %r13, 4;
	add.s64 	%rd6, %rd3, %rd5;
	ld.global.u32 	%r14, [%rd6];
	mad.lo.s32 	%r15, %r3, %r12, %r1;
	mul.wide.s32 	%rd7, %r15, 4;
	add.s64 	%rd8, %rd4, %rd7;
	st.global.u32 	[%rd8], %r14;
$L__BB14_2:
	ret;

}
	// .globl	_Z19transpose_unrollingPiS_iii
.visible .entry _Z19transpose_unrollingPiS_iii(
	.param .u64 .ptr .align 1 _Z19transpose_unrollingPiS_iii_param_0,
	.param .u64 .ptr .align 1 _Z19transpose_unrollingPiS_iii_param_1,
	.param .u32 _Z19transpose_unrollingPiS_iii_param_2,
	.param .u32 _Z19transpose_unrollingPiS_iii_param_3,
	.param .u32 _Z19transpose_unrollingPiS_iii_param_4
)
{
	.reg .pred 	%p<14>;
	.reg .b32 	%r<164>;
	.reg .b64 	%rd<65>;

	ld.param.u64 	%rd3, [_Z19transpose_unrollingPiS_iii_param_0];
	ld.param.u64 	%rd4, [_Z19transpose_unrollingPiS_iii_param_1];
	ld.param.u32 	%r68, [_Z19transpose_unrollingPiS_iii_param_2];
	ld.param.u32 	%r69, [_Z19transpose_unrollingPiS_iii_param_3];
	ld.param.u32 	%r67, [_Z19transpose_unrollingPiS_iii_param_4];
	cvta.to.global.u64 	%rd1, %rd4;
	cvta.to.global.u64 	%rd2, %rd3;
	mov.u32 	%r1, %ctaid.x;
	mov.u32 	%r2, %ntid.x;
	mul.lo.s32 	%r70, %r1, %r2;
	mov.u32 	%r3, %tid.x;
	mad.lo.s32 	%r4, %r70, %r67, %r3;
	mov.u32 	%r71, %ctaid.y;
	mov.u32 	%r72, %ntid.y;
	mov.u32 	%r73, %tid.y;
	mad.lo.s32 	%r74, %r71, %r72, %r73;
	mul.lo.s32 	%r6, %r68, %r74;
	add.s32 	%r7, %r4, %r6;
	add.s32 	%r75, %r67, -1;
	mad.lo.s32 	%r76, %r75, %r2, %r4;
	setp.ge.u32 	%p1, %r76, %r68;
	setp.ge.s32 	%p2, %r74, %r69;
	or.pred  	%p3, %p1, %p2;
	setp.lt.s32 	%p4, %r67, 1;
	or.pred  	%p5, %p3, %p4;
	@%p5 bra 	$L__BB15_12;
	setp.lt.u32 	%p6, %r67, 8;
	mov.b32 	%r162, 0;
	@%p6 bra 	$L__BB15_4;
	and.b32  	%r78, %r67, 2147483640;
	neg.s32 	%r160, %r78;
	mul.lo.s32 	%r79, %r1, %r67;
	mad.lo.s32 	%r80, %r2, %r79, %r2;
	add.s32 	%r81, %r3, %r80;
	mad.lo.s32 	%r159, %r69, %r81, %r74;
	add.s32 	%r82, %r79, 2;
	mul.lo.s32 	%r83, %r2, %r82;
	add.s32 	%r84, %r3, %r83;
	mad.lo.s32 	%r158, %r69, %r84, %r74;
	add.s32 	%r85, %r79, 3;
	mul.lo.s32 	%r86, %r2, %r85;
	add.s32 	%r87, %r3, %r86;
	mad.lo.s32 	%r157, %r69, %r87, %r74;
	add.s32 	%r88, %r79, 4;
	mul.lo.s32 	%r89, %r2, %r88;
	add.s32 	%r90, %r3, %r89;
	mad.lo.s32 	%r156, %r69, %r90, %r74;
	add.s32 	%r91, %r79, 5;
	mul.lo.s32 	%r92, %r2, %r91;
	add.s32 	%r93, %r3, %r92;
	mad.lo.s32 	%r155, %r69, %r93, %r74;
	add.s32 	%r94, %r79, 6;
	mul.lo.s32 	%r95, %r2, %r94;
	add.s32 	%r96, %r3, %r95;
	mad.lo.s32 	%r154, %r69, %r96, %r74;
	add.s32 	%r97, %r79, 7;
	mul.lo.s32 	%r98, %r2, %r97;
	add.s32 	%r99, %r3, %r98;
	mad.lo.s32 	%r153, %r69, %r99, %r74;
	mad.lo.s32 	%r152, %r69, %r4, %r74;
	add.s32 	%r100, %r3, %r6;
	add.s32 	%r151, %r100, %r80;
	add.s32 	%r150, %r100, %r83;
	add.s32 	%r149, %r100, %r86;
	add.s32 	%r148, %r100, %r89;
	add.s32 	%r147, %r100, %r92;
	add.s32 	%r146, %r100, %r95;
	add.s32 	%r145, %r100, %r98;
	mov.u32 	%r144, %r7;
$L__BB15_3:
	.pragma "nounroll";
	and.b32  	%r162, %r67, 2147483640;
	mul.wide.u32 	%rd5, %r144, 4;
	add.s64 	%rd6, %rd2, %rd5;
	ld.global.u32 	%r101, [%rd6];
	mul.wide.u32 	%rd7, %r152, 4;
	add.s64 	%rd8, %rd1, %rd7;
	st.global.u32 	[%rd8], %r101;
	mul.wide.u32 	%rd9, %r151, 4;
	add.s64 	%rd10, %rd2, %rd9;
	ld.global.u32 	%r102, [%rd10];
	mul.wide.u32 	%rd11, %r159, 4;
	add.s64 	%rd12, %rd1, %rd11;
	st.global.u32 	[%rd12], %r102;
	mul.wide.u32 	%rd13, %r150, 4;
	add.s64 	%rd14, %rd2, %rd13;
	ld.global.u32 	%r103, [%rd14];
	mul.wide.u32 	%rd15, %r158, 4;
	add.s64 	%rd16, %rd1, %rd15;
	st.global.u32 	[%rd16], %r103;
	mul.wide.u32 	%rd17, %r149, 4;
	add.s64 	%rd18, %rd2, %rd17;
	ld.global.u32 	%r104, [%rd18];
	mul.wide.u32 	%rd19, %r157, 4;
	add.s64 	%rd20, %rd1, %rd19;
	st.global.u32 	[%rd20], %r104;
	mul.wide.u32 	%rd21, %r148, 4;
	add.s64 	%rd22, %rd2, %rd21;
	ld.global.u32 	%r105, [%rd22];
	mul.wide.u32 	%rd23, %r156, 4;
	add.s64 	%rd24, %rd1, %rd23;
	st.global.u32 	[%rd24], %r105;
	mul.wide.u32 	%rd25, %r147, 4;
	add.s64 	%rd26, %rd2, %rd25;
	ld.global.u32 	%r106, [%rd26];
	mul.wide.u32 	%rd27, %r155, 4;
	add.s64 	%rd28, %rd1, %rd27;
	st.global.u32 	[%rd28], %r106;
	mul.wide.u32 	%rd29, %r146, 4;
	add.s64 	%rd30, %rd2, %rd29;
	ld.global.u32 	%r107, [%rd30];
	mul.wide.u32 	%rd31, %r154, 4;
	add.s64 	%rd32, %rd1, %rd31;
	st.global.u32 	[%rd32], %r107;
	mul.wide.u32 	%rd33, %r145, 4;
	add.s64 	%rd34, %rd2, %rd33;
	ld.global.u32 	%r108, [%rd34];
	mul.wide.u32 	%rd35, %r153, 4;
	add.s64 	%rd36, %rd1, %rd35;
	st.global.u32 	[%rd36], %r108;
	add.s32 	%r160, %r160, 8;
	mul.lo.s32 	%r109, %r2, %r69;
	shl.b32 	%r110, %r109, 3;
	add.s32 	%r159, %r159, %r110;
	add.s32 	%r158, %r158, %r110;
	add.s32 	%r157, %r157, %r110;
	add.s32 	%r156, %r156, %r110;
	add.s32 	%r155, %r155, %r110;
	add.s32 	%r154, %r154, %r110;
	add.s32 	%r153, %r153, %r110;
	add.s32 	%r152, %r152, %r110;
	shl.b32 	%r111, %r2, 3;
	add.s32 	%r151, %r151, %r111;
	add.s32 	%r150, %r150, %r111;
	add.s32 	%r149, %r149, %r111;
	add.s32 	%r148, %r148, %r111;
	add.s32 	%r147, %r147, %r111;
	add.s32 	%r146, %r146, %r111;
	add.s32 	%r145, %r145, %r111;
	add.s32 	%r144, %r144, %r111;
	setp.ne.s32 	%p7, %r160, 0;
	@%p7 bra 	$L__BB15_3;
$L__BB15_4:
	and.b32  	%r60, %r67, 7;
	setp.eq.s32 	%p8, %r60, 0;
	@%p8 bra 	$L__BB15_12;
	and.b32  	%r61, %r67, 3;
	setp.lt.u32 	%p9, %r60, 4;
	@%p9 bra 	$L__BB15_7;
	mul.lo.s32 	%r112, %r162, %r2;
	add.s32 	%r113, %r7, %r112;
	mul.wide.u32 	%rd37, %r113, 4;
	add.s64 	%rd38, %rd2, %rd37;
	ld.global.u32 	%r114, [%rd38];
	add.s32 	%r115, %r112, %r4;
	mad.lo.s32 	%r116, %r115, %r69, %r74;
	mul.wide.u32 	%rd39, %r116, 4;
	add.s64 	%rd40, %rd1, %rd39;
	st.global.u32 	[%rd40], %r114;
	add.s32 	%r117, %r113, %r2;
	mul.wide.u32 	%rd41, %r117, 4;
	add.s64 	%rd42, %rd2, %rd41;
	ld.global.u32 	%r118, [%rd42];
	add.s32 	%r119, %r115, %r2;
	mad.lo.s32 	%r120, %r119, %r69, %r74;
	mul.wide.u32 	%rd43, %r120, 4;
	add.s64 	%rd44, %rd1, %rd43;
	st.global.u32 	[%rd44], %r118;
	add.s32 	%r121, %r117, %r2;
	mul.wide.u32 	%rd45, %r121, 4;
	add.s64 	%rd46, %rd2, %rd45;
	ld.global.u32 	%r122, [%rd46];
	add.s32 	%r123, %r119, %r2;
	mad.lo.s32 	%r124, %r123, %r69, %r74;
	mul.wide.u32 	%rd47, %r124, 4;
	add.s64 	%rd48, %rd1, %rd47;
	st.global.u32 	[%rd48], %r122;
	add.s32 	%r125, %r121, %r2;
	mul.wide.u32 	%rd49, %r125, 4;
	add.s64 	%rd50, %rd2, %rd49;
	ld.global.u32 	%r126, [%rd50];
	add.s32 	%r127, %r123, %r2;
	mad.lo.s32 	%r128, %r127, %r69, %r74;
	mul.wide.u32 	%rd51, %r128, 4;
	add.s64 	%rd52, %rd1, %rd51;
	st.global.u32 	[%rd52], %r126;
	add.s32 	%r162, %r162, 4;
$L__BB15_7:
	setp.eq.s32 	%p10, %r61, 0;
	@%p10 bra 	$L__BB15_12;
	setp.eq.s32 	%p11, %r61, 1;
	@%p11 bra 	$L__BB15_10;
	mul.lo.s32 	%r129, %r162, %r2;
	add.s32 	%r130, %r7, %r129;
	mul.wide.u32 	%rd53, %r130, 4;
	add.s64 	%rd54, %rd2, %rd53;
	ld.global.u32 	%r131, [%rd54];
	add.s32 	%r132, %r129, %r4;
	mad.lo.s32 	%r133, %r132, %r69, %r74;
	mul.wide.u32 	%rd55, %r133, 4;
	add.s64 	%rd56, %rd1, %rd55;
	st.global.u32 	[%rd56], %r131;
	add.s32 	%r134, %r130, %r2;
	mul.wide.u32 	%rd57, %r134, 4;
	add.s64 	%rd58, %rd2, %rd57;
	ld.global.u32 	%r135, [%rd58];
	add.s32 	%r136, %r132, %r2;
	mad.lo.s32 	%r137, %r136, %r69, %r74;
	mul.wide.u32 	%rd59, %r137, 4;
	add.s64 	%rd60, %rd1, %rd59;
	st.global.u32 	[%rd60], %r135;
	add.s32 	%r162, %r162, 2;
$L__BB15_10:
	and.b32  	%r138, %r67, 1;
	setp.eq.b32 	%p12, %r138, 1;
	not.pred 	%p13, %p12;
	@%p13 bra 	$L__BB15_12;
	mul.lo.s32 	%r139, %r162, %r2;
	add.s32 	%r140, %r7, %r139;
	mul.wide.u32 	%rd61, %r140, 4;
	add.s64 	%rd62, %rd2, %rd61;
	ld.global.u32 	%r141, [%rd62];
	add.s32 	%r142, %r139, %r4;
	mad.lo.s32 	%r143, %r142, %r69, %r74;
	mul.wide.u32 	%rd63, %r143, 4;
	add.s64 	%rd64, %rd1, %rd63;
	st.global.u32 	[%rd64], %r141;
$L__BB15_12:
	ret;

}
	// .globl	_Z16smem_static_testPiS_i
.visible .entry _Z16smem_static_testPiS_i(
	.param .u64 .ptr .align 1 _Z16smem_static_testPiS_i_param_0,
	.param .u64 .ptr .align 1 _Z16smem_static_testPiS_i_param_1,
	.param .u32 _Z16smem_static_testPiS_i_param_2
)
{
	.reg .pred 	%p<2>;
	.reg .b32 	%r<7>;
	.reg .b64 	%rd<8>;

	ld.param.u64 	%rd1, [_Z16smem_static_testPiS_i_param_0];
	ld.param.u64 	%rd2, [_Z16smem_static_testPiS_i_param_1];
	ld.param.u32 	%r2, [_Z16smem_static_testPiS_i_param_2];
	mov.u32 	%r3, %tid.x;
	mov.u32 	%r4, %ctaid.x;
	mov.u32 	%r5, %ntid.x;
	mad.lo.s32 	%r1, %r4, %r5, %r3;
	setp.ge.s32 	%p1, %r1, %r2;
	@%p1 bra 	$L__BB16_2;
	cvta.to.global.u64 	%rd3, %rd1;
	cvta.to.global.u64 	%rd4, %rd2;
	mul.wide.s32 	%rd5, %r1, 4;
	add.s64 	%rd6, %rd3, %rd5;
	ld.global.u32 	%r6, [%rd6];
	add.s64 	%rd7, %rd4, %rd5;
	st.global.u32 	[%rd7], %r6;
$L__BB16_2:
	ret;

}
	// .globl	_Z17smem_dynamic_testPiS_i
.visible .entry _Z17smem_dynamic_testPiS_i(
	.param .u64 .ptr .align 1 _Z17smem_dynamic_testPiS_i_param_0,
	.param .u64 .ptr .align 1 _Z17smem_dynamic_testPiS_i_param_1,
	.param .u32 _Z17smem_dynamic_testPiS_i_param_2
)
{
	.reg .pred 	%p<2>;
	.reg .b32 	%r<10>;
	.reg .b64 	%rd<8>;

	ld.param.u64 	%rd1, [_Z17smem_dynamic_testPiS_i_param_0];
	ld.param.u64 	%rd2, [_Z17smem_dynamic_testPiS_i_param_1];
	ld.param.u32 	%r3, [_Z17smem_dynamic_testPiS_i_param_2];
	mov.u32 	%r1, %tid.x;
	mov.u32 	%r4, %ctaid.x;
	mov.u32 	%r5, %ntid.x;
	mad.lo.s32 	%r2, %r4, %r5, %r1;
	setp.ge.s32 	%p1, %r2, %r3;
	@%p1 bra 	$L__BB17_2;
	cvta.to.global.u64 	%rd3, %rd1;
	cvta.to.global.u64 	%rd4, %rd2;
	mul.wide.s32 	%rd5, %r2, 4;
	add.s64 	%rd6, %rd3, %rd5;
	ld.global.u32 	%r6, [%rd6];
	shl.b32 	%r7, %r1, 2;
	mov.u32 	%r8, smem;
	add.s32 	%r9, %r8, %r7;
	st.shared.u32 	[%r9], %r6;
	add.s64 	%rd7, %rd4, %rd5;
	st.global.u32 	[%rd7], %r6;
$L__BB17_2:
	ret;

}
	// .globl	_Z13setRowReadColPi
.visible .entry _Z13setRowReadColPi(
	.param .u64 .ptr .align 1 _Z13setRowReadColPi_param_0
)
{
	.reg .b32 	%r<15>;
	.reg .b64 	%rd<5>;
	// demoted variable
	.shared .align 4 .b8 _ZZ13setRowReadColPiE4tile[4096];
	ld.param.u64 	%rd1, [_Z13setRowReadColPi_param_0];
	cvta.to.global.u64 	%rd2, %rd1;
	mov.u32 	%r1, %tid.y;
	mov.u32 	%r2, %ntid.x;
	mov.u32 	%r3, %tid.x;
	mad.lo.s32 	%r4, %r1, %r2, %r3;
	shl.b32 	%r5, %r1, 7;
	mov.u32 	%r6, _ZZ13setRowReadColPiE4tile;
	add.s32 	%r7, %r6, %r5;
	shl.b32 	%r8, %r3, 2;
	add.s32 	%r9, %r7, %r8;
	st.shared.u32 	[%r9], %r4;
	bar.sync 	0;
	shl.b32 	%r10, %r3, 7;
	add.s32 	%r11, %r6, %r10;
	shl.b32 	%r12, %r1, 2;
	add.s32 	%r13, %r11, %r12;
	ld.shared.u32 	%r14, [%r13];
	mul.wide.u32 	%rd3, %r4, 4;
	add.s64 	%rd4, %rd2, %rd3;
	st.global.u32 	[%rd4], %r14;
	ret;

}
	// .globl	_Z13setColReadRowPi
.visible .entry _Z13setColReadRowPi(
	.param .u64 .ptr .align 1 _Z13setColReadRowPi_param_0
)
{
	.reg .b32 	%r<15>;
	.reg .b64 	%rd<5>;
	// demoted variable
	.shared .align 4 .b8 _ZZ13setColReadRowPiE4tile[4096];
	ld.param.u64 	%rd1, [_Z13setColReadRowPi_param_0];
	cvta.to.global.u64 	%rd2, %rd1;
	mov.u32 	%r1, %tid.y;
	mov.u32 	%r2, %ntid.x;
	mov.u32 	%r3, %tid.x;
	mad.lo.s32 	%r4, %r1, %r2, %r3;
	shl.b32 	%r5, %r3, 7;
	mov.u32 	%r6, _ZZ13setColReadRowPiE4tile;
	add.s32 	%r7, %r6, %r5;
	shl.b32 	%r8, %r1, 2;
	add.s32 	%r9, %r7, %r8;
	st.shared.u32 	[%r9], %r4;
	bar.sync 	0;
	shl.b32 	%r10, %r1, 7;
	add.s32 	%r11, %r6, %r10;
	shl.b32 	%r12, %r3, 2;
	add.s32 	%r13, %r11, %r12;
	ld.shared.u32 	%r14, [%r13];
	mul.wide.u32 	%rd3, %r4, 4;
	add.s64 	%rd4, %rd2, %rd3;
	st.global.u32 	[%rd4], %r14;
	ret;

}
	// .globl	_Z13setRowReadRowPi
.visible .entry _Z13setRowReadRowPi(
	.param .u64 .ptr .align 1 _Z13setRowReadRowPi_param_0
)
{
	.reg .b32 	%r<11>;
	.reg .b64 	%rd<5>;
	// demoted variable
	.shared .align 4 .b8 _ZZ13setRowReadRowPiE4tile[4096];
	ld.param.u64 	%rd1, [_Z13setRowReadRowPi_param_0];
	cvta.to.global.u64 	%rd2, %rd1;
	mov.u32 	%r1, %tid.y;
	mov.u32 	%r2, %ntid.x;
	mov.u32 	%r3, %tid.x;
	mad.lo.s32 	%r4, %r1, %r2, %r3;
	shl.b32 	%r5, %r1, 7;
	mov.u32 	%r6, _ZZ13setRowReadRowPiE4tile;
	add.s32 	%r7, %r6, %r5;
	shl.b32 	%r8, %r3, 2;
	add.s32 	%r9, %r7, %r8;
	st.shared.u32 	[%r9], %r4;
	bar.sync 	0;
	ld.shared.u32 	%r10, [%r9];
	mul.wide.u32 	%rd3, %r4, 4;
	add.s64 	%rd4, %rd2, %rd3;
	st.global.u32 	[%rd4], %r10;
	ret;

}
	// .globl	_Z17convolutionKernelPhS_Pdii
.visible .entry _Z17convolutionKernelPhS_Pdii(
	.param .u64 .ptr .align 1 _Z17convolutionKernelPhS_Pdii_param_0,
	.param .u64 .ptr .align 1 _Z17convolutionKernelPhS_Pdii_param_1,
	.param .u64 .ptr .align 1 _Z17convolutionKernelPhS_Pdii_param_2,
	.param .u32 _Z17convolutionKernelPhS_Pdii_param_3,
	.param .u32 _Z17convolutionKernelPhS_Pdii_param_4
)
{
	.reg .pred 	%p<58>;
	.reg .b16 	%rs<16>;
	.reg .b32 	%r<133>;
	.reg .b64 	%rd<50>;
	.reg .b64 	%fd<135>;

	ld.param.u64 	%rd6, [_Z17convolutionKernelPhS_Pdii_param_0];
	ld.param.u64 	%rd7, [_Z17convolutionKernelPhS_Pdii_param_2];
	ld.param.u32 	%r74, [_Z17convolutionKernelPhS_Pdii_param_3];
	ld.param.u32 	%r75, [_Z17convolutionKernelPhS_Pdii_param_4];
	cvta.to.global.u64 	%rd1, %rd6;
	cvta.to.global.u64 	%rd2, %rd7;
	mov.u32 	%r1, %ctaid.x;
	mov.u32 	%r2, %ntid.x;
	mov.u32 	%r3, %nctaid.z;
	mul.lo.s32 	%r4, %r2, %r3;
	mov.u32 	%r5, %tid.x;
	mov.u32 	%r6, %ctaid.z;
	mad.lo.s32 	%r7, %r2, %r6, %r5;
	mov.u32 	%r8, %ctaid.y;
	mov.u32 	%r9, %nctaid.y;
	mad.lo.s32 	%r76, %r4, %r1, %r7;
	mad.lo.s32 	%r10, %r76, %r9, %r8;
	setp.gt.s32 	%p1, %r10, %r74;
	@%p1 bra 	$L__BB21_46;
	cvt.rn.f64.s32 	%fd57, %r75;
	fma.rn.f64 	%fd58, %fd57, 0d3FE0000000000000, 0d3FE0000000000000;
	cvt.rzi.s32.f64 	%r11, %fd58;
	sub.s32 	%r12, %r11, %r75;
	setp.lt.s32 	%p2, %r75, 1;
	mov.f64 	%fd133, 0d0000000000000000;
	@%p2 bra 	$L__BB21_45;
	shr.u32 	%r13, %r75, 1;
	sub.s32 	%r77, %r11, %r75;
	add.s32 	%r78, %r77, 1;
	max.s32 	%r79, %r11, %r78;
	add.s32 	%r80, %r75, %r79;
	sub.s32 	%r81, %r80, %r11;
	and.b32  	%r14, %r81, 7;
	and.b32  	%r15, %r81, 3;
	sub.s32 	%r16, %r11, %r80;
	and.b32  	%r17, %r81, 1;
	add.s32 	%r82, %r11, %r5;
	sub.s32 	%r83, %r82, %r75;
	add.s32 	%r18, %r83, 1;
	and.b32  	%r84, %r81, -8;
	neg.s32 	%r19, %r84;
	mov.f64 	%fd133, 0d0000000000000000;
	mov.u32 	%r118, %r12;
$L__BB21_3:
	setp.gt.u32 	%p3, %r16, -8;
	add.s32 	%r21, %r118, %r1;
	add.s32 	%r85, %r118, %r13;
	mad.lo.s32 	%r22, %r85, %r75, %r13;
	mov.u32 	%r130, %r12;
	@%p3 bra 	$L__BB21_22;
	add.s32 	%r86, %r13, %r118;
	add.s32 	%r87, %r86, -1;
	add.s32 	%r88, %r11, %r13;
	mad.lo.s32 	%r128, %r75, %r87, %r88;
	mad.lo.s32 	%r89, %r3, %r21, %r6;
	mul.lo.s32 	%r90, %r2, %r89;
	add.s32 	%r91, %r18, %r90;
	mad.lo.s32 	%r127, %r9, %r91, %r8;
	mov.u32 	%r92, %tid.x;
	add.s32 	%r93, %r11, %r92;
	sub.s32 	%r94, %r93, %r75;
	add.s32 	%r95, %r94, %r90;
	add.s32 	%r96, %r95, 2;
	mad.lo.s32 	%r126, %r9, %r96, %r8;
	add.s32 	%r97, %r95, 3;
	mad.lo.s32 	%r125, %r9, %r97, %r8;
	add.s32 	%r98, %r95, 4;
	mad.lo.s32 	%r124, %r9, %r98, %r8;
	add.s32 	%r99, %r95, 5;
	mad.lo.s32 	%r123, %r9, %r99, %r8;
	add.s32 	%r100, %r95, 6;
	mad.lo.s32 	%r122, %r9, %r100, %r8;
	add.s32 	%r101, %r95, 7;
	mad.lo.s32 	%r121, %r9, %r101, %r8;
	mad.lo.s32 	%r120, %r9, %r95, %r8;
	mov.u32 	%r119, %r19;
	mov.u32 	%r130, %r12;
$L__BB21_5:
	.pragma "nounroll";
	setp.lt.s32 	%p4, %r120, 0;
	setp.ge.s32 	%p5, %r120, %r74;
	mul.wide.s32 	%rd8, %r128, 8;
	add.s64 	%rd3, %rd2, %rd8;
	mov.f64 	%fd112, 0d0000000000000000;
	or.pred  	%p6, %p4, %p5;
	@%p6 bra 	$L__BB21_7;
	ld.global.f64 	%fd62, [%rd3];
	cvt.u64.u32 	%rd9, %r120;
	add.s64 	%rd10, %rd1, %rd9;
	ld.global.u8 	%rs1, [%rd10];
	cvt.rn.f64.u16 	%fd63, %rs1;
	mul.f64 	%fd112, %fd62, %fd63;
$L__BB21_7:
	add.f64 	%fd5, %fd133, %fd112;
	add.s32 	%r43, %r9, %r120;
	setp.lt.s32 	%p7, %r43, 0;
	setp.ge.s32 	%p8, %r43, %r74;
	mov.f64 	%fd113, 0d0000000000000000;
	or.pred  	%p9, %p7, %p8;
	@%p9 bra 	$L__BB21_9;
	ld.global.f64 	%fd65, [%rd3+8];
	cvt.u64.u32 	%rd11, %r127;
	add.s64 	%rd12, %rd1, %rd11;
	ld.global.u8 	%rs2, [%rd12];
	cvt.rn.f64.u16 	%fd66, %rs2;
	mul.f64 	%fd113, %fd65, %fd66;
$L__BB21_9:
	add.f64 	%fd8, %fd5, %fd113;
	add.s32 	%r44, %r9, %r43;
	setp.lt.s32 	%p10, %r44, 0;
	setp.ge.s32 	%p11, %r44, %r74;
	mov.f64 	%fd114, 0d0000000000000000;
	or.pred  	%p12, %p10, %p11;
	@%p12 bra 	$L__BB21_11;
	ld.global.f64 	%fd68, [%rd3+16];
	cvt.u64.u32 	%rd13, %r126;
	add.s64 	%rd14, %rd1, %rd13;
	ld.global.u8 	%rs3, [%rd14];
	cvt.rn.f64.u16 	%fd69, %rs3;
	mul.f64 	%fd114, %fd68, %fd69;
$L__BB21_11:
	add.f64 	%fd11, %fd8, %fd114;
	add.s32 	%r45, %r9, %r44;
	setp.lt.s32 	%p13, %r45, 0;
	setp.ge.s32 	%p14, %r45, %r74;
	mov.f64 	%fd115, 0d0000000000000000;
	or.pred  	%p15, %p13, %p14;
	@%p15 bra 	$L__BB21_13;
	ld.global.f64 	%fd71, [%rd3+24];
	cvt.u64.u32 	%rd15, %r125;
	add.s64 	%rd16, %rd1, %rd15;
	ld.global.u8 	%rs4, [%rd16];
	cvt.rn.f64.u16 	%fd72, %rs4;
	mul.f64 	%fd115, %fd71, %fd72;
$L__BB21_13:
	add.f64 	%fd14, %fd11, %fd115;
	add.s32 	%r46, %r9, %r45;
	setp.lt.s32 	%p16, %r46, 0;
	setp.ge.s32 	%p17, %r46, %r74;
	mov.f64 	%fd116, 0d0000000000000000;
	or.pred  	%p18, %p16, %p17;
	@%p18 bra 	$L__BB21_15;
	ld.global.f64 	%fd74, [%rd3+32];
	cvt.u64.u32 	%rd17, %r124;
	add.s64 	%rd18, %rd1, %rd17;
	ld.global.u8 	%rs5, [%rd18];
	cvt.rn.f64.u16 	%fd75, %rs5;
	mul.f64 	%fd116, %fd74, %fd75;
$L__BB21_15:
	add.f64 	%fd17, %fd14, %fd116;
	add.s32 	%r47, %r9, %r46;
	setp.lt.s32 	%p19, %r47, 0;
	setp.ge.s32 	%p20, %r47, %r74;
	mov.f64 	%fd117, 0d0000000000000000;
	or.pred  	%p21, %p19, %p20;
	@%p21 bra 	$L__BB21_17;
	ld.global.f64 	%fd77, [%rd3+40];
	cvt.u64.u32 	%rd19, %r123;
	add.s64 	%rd20, %rd1, %rd19;
	ld.global.u8 	%rs6, [%rd20];
	cvt.rn.f64.u16 	%fd78, %rs6;
	mul.f64 	%fd117, %fd77, %fd78;
$L__BB21_17:
	add.f64 	%fd20, %fd17, %fd117;
	add.s32 	%r48, %r9, %r47;
	setp.lt.s32 	%p22, %r48, 0;
	setp.ge.s32 	%p23, %r48, %r74;
	mov.f64 	%fd118, 0d0000000000000000;
	or.pred  	%p24, %p22, %p23;
	@%p24 bra 	$L__BB21_19;
	ld.global.f64 	%fd80, [%rd3+48];
	cvt.u64.u32 	%rd21, %r122;
	add.s64 	%rd22, %rd1, %rd21;
	ld.global.u8 	%rs7, [%rd22];
	cvt.rn.f64.u16 	%fd81, %rs7;
	mul.f64 	%fd118, %fd80, %fd81;
$L__BB21_19:
	add.f64 	%fd23, %fd20, %fd118;
	add.s32 	%r102, %r9, %r48;
	setp.lt.s32 	%p25, %r102, 0;
	setp.ge.s32 	%p26, %r102, %r74;
	mov.f64 	%fd119, 0d0000000000000000;
	or.pred  	%p27, %p25, %p26;
	@%p27 bra 	$L__BB21_21;
	ld.global.f64 	%fd83, [%rd3+56];
	cvt.u64.u32 	%rd23, %r121;
	add.s64 	%rd24, %rd1, %rd23;
	ld.global.u8 	%rs8, [%rd24];
	cvt.rn.f64.u16 	%fd84, %rs8;
	mul.f64 	%fd119, %fd83, %fd84;
$L__BB21_21:
	add.f64 	%fd133, %fd23, %fd119;
	add.s32 	%r130, %r130, 8;
	add.s32 	%r128, %r128, 8;
	shl.b32 	%r103, %r9, 3;
	add.s32 	%r127, %r127, %r103;
	add.s32 	%r126, %r126, %r103;
	add.s32 	%r125, %r125, %r103;
	add.s32 	%r124, %r124, %r103;
	add.s32 	%r123, %r123, %r103;
	add.s32 	%r122, %r122, %r103;
	add.s32 	%r121, %r121, %r103;
	add.s32 	%r120, %r120, %r103;
	add.s32 	%r119, %r119, 8;
	setp.ne.s32 	%p28, %r119, 0;
	@%p28 bra 	$L__BB21_5;
$L__BB21_22:
	setp.eq.s32 	%p29, %r14, 0;
	@%p29 bra 	$L__BB21_44;
	add.s32 	%r104, %r14, -1;
	setp.lt.u32 	%p30, %r104, 3;
	@%p30 bra 	$L__BB21_33;
	add.s32 	%r105, %r118, %r1;
	mad.lo.s32 	%r106, %r105, %r4, %r7;
	add.s32 	%r107, %r106, %r130;
	mad.lo.s32 	%r61, %r107, %r9, %r8;
	add.s32 	%r108, %r22, %r130;
	setp.lt.s32 	%p31, %r61, 0;
	setp.ge.s32 	%p32, %r61, %r74;
	mul.wide.s32 	%rd25, %r108, 8;
	add.s64 	%rd4, %rd2, %rd25;
	mov.f64 	%fd122, 0d0000000000000000;
	or.pred  	%p33, %p31, %p32;
	@%p33 bra 	$L__BB21_26;
	ld.global.f64 	%fd87, [%rd4];
	cvt.u64.u32 	%rd26, %r61;
	add.s64 	%rd27, %rd1, %rd26;
	ld.global.u8 	%rs9, [%rd27];
	cvt.rn.f64.u16 	%fd88, %rs9;
	mul.f64 	%fd122, %fd87, %fd88;
$L__BB21_26:
	add.f64 	%fd31, %fd133, %fd122;
	add.s32 	%r62, %r61, %r9;
	setp.lt.s32 	%p34, %r62, 0;
	setp.ge.s32 	%p35, %r62, %r74;
	mov.f64 	%fd123, 0d0000000000000000;
	or.pred  	%p36, %p34, %p35;
	@%p36 bra 	$L__BB21_28;
	ld.global.f64 	%fd90, [%rd4+8];
	cvt.u64.u32 	%rd28, %r62;
	add.s64 	%rd29, %rd1, %rd28;
	ld.global.u8 	%rs10, [%rd29];
	cvt.rn.f64.u16 	%fd91, %rs10;
	mul.f64 	%fd123, %fd90, %fd91;
$L__BB21_28:
	add.f64 	%fd34, %fd31, %fd123;
	add.s32 	%r63, %r62, %r9;
	setp.lt.s32 	%p37, %r63, 0;
	setp.ge.s32 	%p38, %r63, %r74;
	mov.f64 	%fd124, 0d0000000000000000;
	or.pred  	%p39, %p37, %p38;
	@%p39 bra 	$L__BB21_30;
	ld.global.f64 	%fd93, [%rd4+16];
	cvt.u64.u32 	%rd30, %r63;
	add.s64 	%rd31, %rd1, %rd30;
	ld.global.u8 	%rs11, [%rd31];
	cvt.rn.f64.u16 	%fd94, %rs11;
	mul.f64 	%fd124, %fd93, %fd94;
$L__BB21_30:
	add.f64 	%fd37, %fd34, %fd124;
	add.s32 	%r64, %r63, %r9;
	setp.lt.s32 	%p40, %r64, 0;
	setp.ge.s32 	%p41, %r64, %r74;
	mov.f64 	%fd125, 0d0000000000000000;
	or.pred  	%p42, %p40, %p41;
	@%p42 bra 	$L__BB21_32;
	ld.global.f64 	%fd96, [%rd4+24];
	cvt.u64.u32 	%rd32, %r64;
	add.s64 	%rd33, %rd1, %rd32;
	ld.global.u8 	%rs12, [%rd33];
	cvt.rn.f64.u16 	%fd97, %rs12;
	mul.f64 	%fd125, %fd96, %fd97;
$L__BB21_32:
	add.f64 	%fd133, %fd37, %fd125;
	add.s32 	%r130, %r130, 4;
$L__BB21_33:
	setp.eq.s32 	%p43, %r15, 0;
	@%p43 bra 	$L__BB21_44;
	setp.eq.s32 	%p44, %r15, 1;
	@%p44 bra 	$L__BB21_40;
	add.s32 	%r109, %r118, %r1;
	mad.lo.s32 	%r110, %r109, %r4, %r7;
	add.s32 	%r111, %r110, %r130;
	mad.lo.s32 	%r67, %r111, %r9, %r8;
	setp.lt.s32 	%p45, %r67, 0;
	setp.ge.s32 	%p46, %r67, %r74;
	mov.f64 	%fd128, 0d0000000000000000;
	or.pred  	%p47, %p45, %p46;
	@%p47 bra 	$L__BB21_37;
	add.s32 	%r112, %r22, %r130;
	mul.wide.s32 	%rd34, %r112, 8;
	add.s64 	%rd35, %rd2, %rd34;
	ld.global.f64 	%fd100, [%rd35];
	cvt.u64.u32 	%rd36, %r67;
	add.s64 	%rd37, %rd1, %rd36;
	ld.global.u8 	%rs13, [%rd37];
	cvt.rn.f64.u16 	%fd101, %rs13;
	mul.f64 	%fd128, %fd100, %fd101;
$L__BB21_37:
	add.f64 	%fd45, %fd133, %fd128;
	add.s32 	%r68, %r67, %r9;
	setp.lt.s32 	%p48, %r68, 0;
	setp.ge.s32 	%p49, %r68, %r74;
	mov.f64 	%fd129, 0d0000000000000000;
	or.pred  	%p50, %p48, %p49;
	@%p50 bra 	$L__BB21_39;
	add.s32 	%r113, %r22, %r130;
	mul.wide.s32 	%rd38, %r113, 8;
	add.s64 	%rd39, %rd2, %rd38;
	ld.global.f64 	%fd103, [%rd39+8];
	cvt.u64.u32 	%rd40, %r68;
	add.s64 	%rd41, %rd1, %rd40;
	ld.global.u8 	%rs14, [%rd41];
	cvt.rn.f64.u16 	%fd104, %rs14;
	mul.f64 	%fd129, %fd103, %fd104;
$L__BB21_39:
	add.f64 	%fd133, %fd45, %fd129;
	add.s32 	%r130, %r130, 2;
$L__BB21_40:
	setp.eq.s32 	%p51, %r17, 0;
	@%p51 bra 	$L__BB21_44;
	add.s32 	%r114, %r118, %r1;
	mad.lo.s32 	%r115, %r114, %r4, %r7;
	add.s32 	%r116, %r115, %r130;
	mad.lo.s32 	%r71, %r116, %r9, %r8;
	add.s32 	%r72, %r22, %r130;
	setp.lt.s32 	%p52, %r71, 0;
	setp.ge.s32 	%p53, %r71, %r74;
	mov.f64 	%fd132, 0d0000000000000000;
	or.pred  	%p54, %p52, %p53;
	@%p54 bra 	$L__BB21_43;
	mul.wide.s32 	%rd42, %r72, 8;
	add.s64 	%rd43, %rd2, %rd42;
	ld.global.f64 	%fd106, [%rd43];
	cvt.u64.u32 	%rd44, %r71;
	add.s64 	%rd45, %rd1, %rd44;
	ld.global.u8 	%rs15, [%rd45];
	cvt.rn.f64.u16 	%fd107, %rs15;
	mul.f64 	%fd132, %fd106, %fd107;
$L__BB21_43:
	add.f64 	%fd133, %fd133, %fd132;
$L__BB21_44:
	add.s32 	%r118, %r118, 1;
	setp.lt.s32 	%p55, %r118, %r11;
	@%p55 bra 	$L__BB21_3;
$L__BB21_45:
	ld.param.u64 	%rd49, [_Z17convolutionKernelPhS_Pdii_param_1];
	setp.gt.f64 	%p56, %fd133, 0d406FE00000000000;
	selp.f64 	%fd108, 0d406FE00000000000, %fd133, %p56;
	setp.lt.f64 	%p57, %fd108, 0d0000000000000000;
	selp.f64 	%fd109, 0d0000000000000000, %fd108, %p57;
	cvt.rzi.u32.f64 	%r117, %fd109;
	cvt.s64.s32 	%rd46, %r10;
	cvta.to.global.u64 	%rd47, %rd49;
	add.s64 	%rd48, %rd47, %rd46;
	st.global.u8 	[%rd48], %r117;
$L__BB21_46:
	ret;

}


// ===== COMPILED SASS (sm_100) =====

	.target	sm_100

	.elftype	@"ET_EXEC"


//--------------------- .note.nv.tkinfo           --------------------------
	.section	.note.nv.tkinfo,"",@"SHT_NOTE"
	.sectionflags	@"SHF_NOTE_NV_TKINFO"
	.tkinfo
        /*0018*/ 	.word	0x00000002
        /*0030*/ 	.string	""
        /*0030*/ 	.string	"ptxas"
        /*0030*/ 	.string	"Cuda compilation tools, release 13.0, V13.0.88"
        /*0030*/ 	.string	"Build cuda_13.0.r13.0/compiler.36424714_0"
        /*0030*/ 	.string	"-arch sm_100 -m 64 "



//--------------------- .note.nv.cuinfo           --------------------------
	.section	.note.nv.cuinfo,"",@"SHT_NOTE"
	.sectionflags	@"SHF_NOTE_NV_CUINFO"
        /*0018*/ 	.short	0x0002
        /*001a*/ 	.short	0x0064
        /*001c*/ 	.short	0x0082
	.zero		2


//--------------------- .nv.info                  --------------------------
	.section	.nv.info,"",@"SHT_CUDA_INFO"
	.align	4


	//----- nvinfo : EIATTR_REGCOUNT
	.align		4
        /*0000*/ 	.byte	0x04, 0x2f
        /*0002*/ 	.short	(.L_3 - .L_2)
	.align		4
.L_2:
        /*0004*/ 	.word	index@(_Z8kernel9DPii)
        /*0008*/ 	.word	0x00000018


	//----- nvinfo : EIATTR_FRAME_SIZE
	.align		4
.L_3:
        /*000c*/ 	.byte	0x04, 0x11
        /*000e*/ 	.short	(.L_5 - .L_4)
	.align		4
.L_4:
        /*0010*/ 	.word	index@(_Z8kernel9DPii)
        /*0014*/ 	.word	0x00000008


	//----- nvinfo : EIATTR_REGCOUNT
	.align		4
.L_5:
        /*0018*/ 	.byte	0x04, 0x2f
        /*001a*/ 	.short	(.L_7 - .L_6)
	.align		4
.L_6:
        /*001c*/ 	.word	index@(_Z9sum_arrayPiS_S_i)
        /*0020*/ 	.word	0x0000000c


	//----- nvinfo : EIATTR_FRAME_SIZE
	.align		4
.L_7:
        /*0024*/ 	.byte	0x04, 0x11
        /*0026*/ 	.short	(.L_9 - .L_8)
	.align		4
.L_8:
        /*0028*/ 	.word	index@(_Z9sum_arrayPiS_S_i)
        /*002c*/ 	.word	0x00000000


	//----- nvinfo : EIATTR_REGCOUNT
	.align		4
.L_9:
        /*0030*/ 	.byte	0x04, 0x2f
        /*0032*/ 	.short	(.L_11 - .L_10)
	.align		4
.L_10:
        /*0034*/ 	.word	index@(_Z10sum_arraysPiS_S_S_i)
        /*0038*/ 	.word	0x0000000e


	//----- nvinfo : EIATTR_FRAME_SIZE
	.align		4
.L_11:
        /*003c*/ 	.byte	0x04, 0x11
        /*003e*/ 	.short	(.L_13 - .L_12)
	.align		4
.L_12:
        /*0040*/ 	.word	index@(_Z10sum_arraysPiS_S_S_i)
        /*0044*/ 	.word	0x00000000


	//----- nvinfo : EIATTR_REGCOUNT
	.align		4
.L_13:
        /*0048*/ 	.byte	0x04, 0x2f
        /*004a*/ 	.short	(.L_15 - .L_14)
	.align		4
.L_14:
        /*004c*/ 	.word	index@(_Z11warpDetailsv)
        /*0050*/ 	.word	0x00000018


	//----- nvinfo : EIATTR_FRAME_SIZE
	.align		4
.L_15:
        /*0054*/ 	.byte	0x04, 0x11
        /*0056*/ 	.short	(.L_17 - .L_16)
	.align		4
.L_16:
        /*0058*/ 	.word	index@(_Z11warpDetailsv)
        /*005c*/ 	.word	0x00000018


	//----- nvinfo : EIATTR_REGCOUNT
	.align		4
.L_17:
        /*0060*/ 	.byte	0x04, 0x2f
        /*0062*/ 	.short	(.L_19 - .L_18)
	.align		4
.L_18:
        /*0064*/ 	.word	index@(_Z12no_reductionPiS_i)
        /*0068*/ 	.word	0x0000000a


	//----- nvinfo : EIATTR_FRAME_SIZE
	.align		4
.L_19:
        /*006c*/ 	.byte	0x04, 0x11
        /*006e*/ 	.short	(.L_21 - .L_20)
	.align		4
.L_20:
        /*0070*/ 	.word	index@(_Z12no_reductionPiS_i)
        /*0074*/ 	.word	0x00000000


	//----- nvinfo : EIATTR_REGCOUNT
	.align		4
.L_21:
        /*0078*/ 	.byte	0x04, 0x2f
        /*007a*/ 	.short	(.L_23 - .L_22)
	.align		4
.L_22:
        /*007c*/ 	.word	index@(_Z27neighbored_paired_reductionPiS_i)
        /*0080*/ 	.word	0x0000000e


	//----- nvinfo : EIATTR_FRAME_SIZE
	.align		4
.L_23:
        /*0084*/ 	.byte	0x04, 0x11
        /*0086*/ 	.short	(.L_25 - .L_24)
	.align		4
.L_24:
        /*0088*/ 	.word	index@(_Z27neighbored_paired_reductionPiS_i)
        /*008c*/ 	.word	0x00000000


	//----- nvinfo : EIATTR_REGCOUNT
	.align		4
.L_25:
        /*0090*/ 	.byte	0x04, 0x2f
        /*0092*/ 	.short	(.L_27 - .L_26)
	.align		4
.L_26:
        /*0094*/ 	.word	index@(_Z12efficientSumPiS_i)
        /*0098*/ 	.word	0x00000012


	//----- nvinfo : EIATTR_FRAME_SIZE
	.align		4
.L_27:
        /*009c*/ 	.byte	0x04, 0x11
        /*009e*/ 	.short	(.L_29 - .L_28)
	.align		4
.L_28:
        /*00a0*/ 	.word	index@(_Z12efficientSumPiS_i)
        /*00a4*/ 	.word	0x00000000


	//----- nvinfo : EIATTR_REGCOUNT
	.align		4
.L_29:
        /*00a8*/ 	.byte	0x04, 0x2f
        /*00aa*/ 	.short	(.L_31 - .L_30)
	.align		4
.L_30:
        /*00ac*/ 	.word	index@(_Z27reduction_interleaved_pairsPiS_i)
        /*00b0*/ 	.word	0x0000000e


	//----- nvinfo : EIATTR_FRAME_SIZE
	.align		4
.L_31:
        /*00b4*/ 	.byte	0x04, 0x11
        /*00b6*/ 	.short	(.L_33 - .L_32)
	.align		4
.L_32:
        /*00b8*/ 	.word	index@(_Z27reduction_interleaved_pairsPiS_i)
        /*00bc*/ 	.word	0x00000000


	//----- nvinfo : EIATTR_REGCOUNT
	.align		4
.L_33:
        /*00c0*/ 	.byte	0x04, 0x2f
        /*00c2*/ 	.short	(.L_35 - .L_34)
	.align		4
.L_34:
        /*00c4*/ 	.word	index@(_Z27reduction_unrolling_blocks2PiS_i)
        /*00c8*/ 	.word	0x00000010


	//----- nvinfo : EIATTR_FRAME_SIZE
	.align		4
.L_35:
        /*00cc*/ 	.byte	0x04, 0x11
        /*00ce*/ 	.short	(.L_37 - .L_36)
	.align		4
.L_36:
        /*00d0*/ 	.word	index@(_Z27reduction_unrolling_blocks2PiS_i)
        /*00d4*/ 	.word	0x00000000


	//----- nvinfo : EIATTR_REGCOUNT
	.align		4
.L_37:
        /*00d8*/ 	.byte	0x04, 0x2f
        /*00da*/ 	.short	(.L_39 - .L_38)
	.align		4
.L_38:
        /*00dc*/ 	.word	index@(_Z26reduction_unrolling_blocksPiS_ii)
        /*00e0*/ 	.word	0x00000020


	//----- nvinfo : EIATTR_FRAME_SIZE
	.align		4
.L_39:
        /*00e4*/ 	.byte	0x04, 0x11
        /*00e6*/ 	.short	(.L_41 - .L_40)
	.align		4
.L_40:
        /*00e8*/ 	.word	index@(_Z26reduction_unrolling_blocksPiS_ii)
        /*00ec*/ 	.word	0x00000000


	//----- nvinfo : EIATTR_REGCOUNT
	.align		4
.L_41:
        /*00f0*/ 	.byte	0x04, 0x2f
        /*00f2*/ 	.short	(.L_43 - .L_42)
	.align		4
.L_42:
        /*00f4*/ 	.word	index@(_Z31reduction_unrolling_interleavedPiS_ii)
        /*00f8*/ 	.word	0x00000020


	//----- nvinfo : EIATTR_FRAME_SIZE
	.align		4
.L_43:
        /*00fc*/ 	.byte	0x04, 0x11
        /*00fe*/ 	.short	(.L_45 - .L_44)
	.align		4
.L_44:
        /*0100*/ 	.word	index@(_Z31reduction_unrolling_interleavedPiS_ii)
        /*0104*/ 	.word	0x00000000


	//----- nvinfo : EIATTR_REGCOUNT
	.align		4
.L_45:
        /*0108*/ 	.byte	0x04, 0x2f
        /*010a*/ 	.short	(.L_47 - .L_46)
	.align		4
.L_46:
        /*010c*/ 	.word	index@(_Z23reduction_warp_unrolledPiS_i)
        /*0110*/ 	.word	0x00000012


	//----- nvinfo : EIATTR_FRAME_SIZE
	.align		4
.L_47:
        /*0114*/ 	.byte	0x04, 0x11
        /*0116*/ 	.short	(.L_49 - .L_48)
	.align		4
.L_48:
        /*0118*/ 	.word	index@(_Z23reduction_warp_unrolledPiS_i)
        /*011c*/ 	.word	0x00000000


	//----- nvinfo : EIATTR_REGCOUNT
	.align		4
.L_49:
        /*0120*/ 	.byte	0x04, 0x2f
        /*0122*/ 	.short	(.L_51 - .L_50)
	.align		4
.L_50:
        /*0124*/ 	.word	index@(_Z28reduction_unrolling_intersumPiS_ii)
        /*0128*/ 	.word	0x00000020


	//----- nvinfo : EIATTR_FRAME_SIZE
	.align		4
.L_51:
        /*012c*/ 	.byte	0x04, 0x11
        /*012e*/ 	.short	(.L_53 - .L_52)
	.align		4
.L_52:
        /*0130*/ 	.word	index@(_Z28reduction_unrolling_intersumPiS_ii)
        /*0134*/ 	.word	0x00000000


	//----- nvinfo : EIATTR_REGCOUNT
	.align		4
.L_53:
        /*0138*/ 	.byte	0x04, 0x2f
        /*013a*/ 	.short	(.L_55 - .L_54)
	.align		4
.L_54:
        /*013c*/ 	.word	index@(_Z23transpose_row_to_columnPiS_ii)
        /*0140*/ 	.word	0x0000000a


	//----- nvinfo : EIATTR_FRAME_SIZE
	.align		4
.L_55:
        /*0144*/ 	.byte	0x04, 0x11
        /*0146*/ 	.short	(.L_57 - .L_56)
	.align		4
.L_56:
        /*0148*/ 	.word	index@(_Z23transpose_row_to_columnPiS_ii)
        /*014c*/ 	.word	0x00000000


	//----- nvinfo : EIATTR_REGCOUNT
	.align		4
.L_57:
        /*0150*/ 	.byte	0x04, 0x2f
        /*0152*/ 	.short	(.L_59 - .L_58)
	.align		4
.L_58:
        /*0154*/ 	.word	index@(_Z23transpose_column_to_rowPiS_ii)
        /*0158*/ 	.word	0x0000000a


	//----- nvinfo : EIATTR_FRAME_SIZE
	.align		4
.L_59:
        /*015c*/ 	.byte	0x04, 0x11
        /*015e*/ 	.short	(.L_61 - .L_60)
	.align		4
.L_60:
        /*0160*/ 	.word	index@(_Z23transpose_column_to_rowPiS_ii)
        /*0164*/ 	.word	0x00000000


	//----- nvinfo : EIATTR_REGCOUNT
	.align		4
.L_61:
        /*0168*/ 	.byte	0x04, 0x2f
        /*016a*/ 	.short	(.L_63 - .L_62)
	.align		4
.L_62:
        /*016c*/ 	.word	index@(_Z19transpose_unrollingPiS_iii)
        /*0170*/ 	.word	0x00000028


	//----- nvinfo : EIATTR_FRAME_SIZE
	.align		4
.L_63:
        /*0174*/ 	.byte	0x04, 0x11
        /*0176*/ 	.short	(.L_65 - .L_64)
	.align		4
.L_64:
        /*0178*/ 	.word	index@(_Z19transpose_unrollingPiS_iii)
        /*017c*/ 	.word	0x00000000


	//----- nvinfo : EIATTR_REGCOUNT
	.align		4
.L_65:
        /*0180*/ 	.byte	0x04, 0x2f
        /*0182*/ 	.short	(.L_67 - .L_66)
	.align		4
.L_66:
        /*0184*/ 	.word	index@(_Z16smem_static_testPiS_i)
        /*0188*/ 	.word	0x0000000a


	//----- nvinfo : EIATTR_FRAME_SIZE
	.align		4
.L_67:
        /*018c*/ 	.byte	0x04, 0x11
        /*018e*/ 	.short	(.L_69 - .L_68)
	.align		4
.L_68:
        /*0190*/ 	.word	index@(_Z16smem_static_testPiS_i)
        /*0194*/ 	.word	0x00000000


	//----- nvinfo : EIATTR_REGCOUNT
	.align		4
.L_69:
        /*0198*/ 	.byte	0x04, 0x2f
        /*019a*/ 	.short	(.L_71 - .L_70)
	.align		4
.L_70:
        /*019c*/ 	.word	index@(_Z17smem_dynamic_testPiS_i)
        /*01a0*/ 	.word	0x0000000a


	//----- nvinfo : EIATTR_FRAME_SIZE
	.align		4
.L_71:
        /*01a4*/ 	.byte	0x04, 0x11
        /*01a6*/ 	.short	(.L_73 - .L_72)
	.align		4
.L_72:
        /*01a8*/ 	.word	index@(_Z17smem_dynamic_testPiS_i)
        /*01ac*/ 	.word	0x00000000


	//----- nvinfo : EIATTR_REGCOUNT
	.align		4
.L_73:
        /*01b0*/ 	.byte	0x04, 0x2f
        /*01b2*/ 	.short	(.L_75 - .L_74)
	.align		4
.L_74:
        /*01b4*/ 	.word	index@(_Z13setRowReadColPi)
        /*01b8*/ 	.word	0x0000000a


	//----- nvinfo : EIATTR_FRAME_SIZE
	.align		4
.L_75:
        /*01bc*/ 	.byte	0x04, 0x11
        /*01be*/ 	.short	(.L_77 - .L_76)
	.align		4
.L_76:
        /*01c0*/ 	.word	index@(_Z13setRowReadColPi)
        /*01c4*/ 	.word	0x00000000


	//----- nvinfo : EIATTR_REGCOUNT
	.align		4
.L_77:
        /*01c8*/ 	.byte	0x04, 0x2f
        /*01ca*/ 	.short	(.L_79 - .L_78)
	.align		4
.L_78:
        /*01cc*/ 	.word	index@(_Z13setColReadRowPi)
        /*01d0*/ 	.word	0x0000000a


	//----- nvinfo : EIATTR_FRAME_SIZE
	.align		4
.L_79:
        /*01d4*/ 	.byte	0x04, 0x11
        /*01d6*/ 	.short	(.L_81 - .L_80)
	.align		4
.L_80:
        /*01d8*/ 	.word	index@(_Z13setColReadRowPi)
        /*01dc*/ 	.word	0x00000000


	//----- nvinfo : EIATTR_REGCOUNT
	.align		4
.L_81:
        /*01e0*/ 	.byte	0x04, 0x2f
        /*01e2*/ 	.short	(.L_83 - .L_82)
	.align		4
.L_82:
        /*01e4*/ 	.word	index@(_Z13setRowReadRowPi)
        /*01e8*/ 	.word	0x0000000a


	//----- nvinfo : EIATTR_FRAME_SIZE
	.align		4
.L_83:
        /*01ec*/ 	.byte	0x04, 0x11
        /*01ee*/ 	.short	(.L_85 - .L_84)
	.align		4
.L_84:
        /*01f0*/ 	.word	index@(_Z13setRowReadRowPi)
        /*01f4*/ 	.word	0x00000000


	//----- nvinfo : EIATTR_REGCOUNT
	.align		4
.L_85:
        /*01f8*/ 	.byte	0x04, 0x2f
        /*01fa*/ 	.short	(.L_87 - .L_86)
	.align		4
.L_86:
        /*01fc*/ 	.word	index@(_Z17convolutionKernelPhS_Pdii)
        /*0200*/ 	.word	0x0000001f


	//----- nvinfo : EIATTR_FRAME_SIZE
	.align		4
.L_87:
        /*0204*/ 	.byte	0x04, 0x11
        /*0206*/ 	.short	(.L_89 - .L_88)
	.align		4
.L_88:
        /*0208*/ 	.word	index@(_Z17convolutionKernelPhS_Pdii)
        /*020c*/ 	.word	0x00000000


	//----- nvinfo : EIATTR_MIN_STACK_SIZE
	.align		4
.L_89:
        /*0210*/ 	.byte	0x04, 0x12
        /*0212*/ 	.short	(.L_91 - .L_90)
	.align		4
.L_90:
        /*0214*/ 	.word	index@(_Z17convolutionKernelPhS_Pdii)
        /*0218*/ 	.word	0x00000000


	//----- nvinfo : EIATTR_MIN_STACK_SIZE
	.align		4
.L_91:
        /*021c*/ 	.byte	0x04, 0x12
        /*021e*/ 	.short	(.L_93 - .L_92)
	.align		4
.L_92:
        /*0220*/ 	.word	index@(_Z13setRowReadRowPi)
        /*0224*/ 	.word	0x00000000


	//----- nvinfo : EIATTR_MIN_STACK_SIZE
	.align		4
.L_93:
        /*0228*/ 	.byte	0x04, 0x12
        /*022a*/ 	.short	(.L_95 - .L_94)
	.align		4
.L_94:
        /*022c*/ 	.word	index@(_Z13setColReadRowPi)
        /*0230*/ 	.word	0x00000000


	//----- nvinfo : EIATTR_MIN_STACK_SIZE
	.align		4
.L_95:
        /*0234*/ 	.byte	0x04, 0x12
        /*0236*/ 	.short	(.L_97 - .L_96)
	.align		4
.L_96:
        /*0238*/ 	.word	index@(_Z13setRowReadColPi)
        /*023c*/ 	.word	0x00000000


	//----- nvinfo : EIATTR_MIN_STACK_SIZE
	.align		4
.L_97:
        /*0240*/ 	.byte	0x04, 0x12
        /*0242*/ 	.short	(.L_99 - .L_98)
	.align		4
.L_98:
        /*0244*/ 	.word	index@(_Z17smem_dynamic_testPiS_i)
        /*0248*/ 	.word	0x00000000


	//----- nvinfo : EIATTR_MIN_STACK_SIZE
	.align		4
.L_99:
        /*024c*/ 	.byte	0x04, 0x12
        /*024e*/ 	.short	(.L_101 - .L_100)
	.align		4
.L_100:
        /*0250*/ 	.word	index@(_Z16smem_static_testPiS_i)
        /*0254*/ 	.word	0x00000000


	//----- nvinfo : EIATTR_MIN_STACK_SIZE
	.align		4
.L_101:
        /*0258*/ 	.byte	0x04, 0x12
        /*025a*/ 	.short	(.L_103 - .L_102)
	.align		4
.L_102:
        /*025c*/ 	.word	index@(_Z19transpose_unrollingPiS_iii)
        /*0260*/ 	.word	0x00000000


	//----- nvinfo : EIATTR_MIN_STACK_SIZE
	.align		4
.L_103:
        /*0264*/ 	.byte	0x04, 0x12
        /*0266*/ 	.short	(.L_105 - .L_104)
	.align		4
.L_104:
        /*0268*/ 	.word	index@(_Z23transpose_column_to_rowPiS_ii)
        /*026c*/ 	.word	0x00000000


	//----- nvinfo : EIATTR_MIN_STACK_SIZE
	.align		4
.L_105:
        /*0270*/ 	.byte	0x04, 0x12
        /*0272*/ 	.short	(.L_107 - .L_106)
	.align		4
.L_106:
        /*0274*/ 	.word	index@(_Z23transpose_row_to_columnPiS_ii)
        /*0278*/ 	.word	0x00000000


	//----- nvinfo : EIATTR_MIN_STACK_SIZE
	.align		4
.L_107:
        /*027c*/ 	.byte	0x04, 0x12
        /*027e*/ 	.short	(.L_109 - .L_108)
	.align		4
.L_108:
        /*0280*/ 	.word	index@(_Z28reduction_unrolling_intersumPiS_ii)
        /*0284*/ 	.word	0x00000000


	//----- nvinfo : EIATTR_MIN_STACK_SIZE
	.align		4
.L_109:
        /*0288*/ 	.byte	0x04, 0x12
        /*028a*/ 	.short	(.L_111 - .L_110)
	.align		4
.L_110:
        /*028c*/ 	.word	index@(_Z23reduction_warp_unrolledPiS_i)
        /*0290*/ 	.word	0x00000000


	//----- nvinfo : EIATTR_MIN_STACK_SIZE
	.align		4
.L_111:
        /*0294*/ 	.byte	0x04, 0x12
        /*0296*/ 	.short	(.L_113 - .L_112)
	.align		4
.L_112:
        /*0298*/ 	.word	index@(_Z31reduction_unrolling_interleavedPiS_ii)
        /*029c*/ 	.word	0x00000000


	//----- nvinfo : EIATTR_MIN_STACK_SIZE
	.align		4
.L_113:
        /*02a0*/ 	.byte	0x04, 0x12
        /*02a2*/ 	.short	(.L_115 - .L_114)
	.align		4
.L_114:
        /*02a4*/ 	.word	index@(_Z26reduction_unrolling_blocksPiS_ii)
        /*02a8*/ 	.word	0x00000000


	//----- nvinfo : EIATTR_MIN_STACK_SIZE
	.align		4
.L_115:
        /*02ac*/ 	.byte	0x04, 0x12
        /*02ae*/ 	.short	(.L_117 - .L_116)
	.align		4
.L_116:
        /*02b0*/ 	.word	index@(_Z27reduction_unrolling_blocks2PiS_i)
        /*02b4*/ 	.word	0x00000000


	//----- nvinfo : EIATTR_MIN_STACK_SIZE
	.align		4
.L_117:
        /*02b8*/ 	.byte	0x04, 0x12
        /*02ba*/ 	.short	(.L_119 - .L_118)
	.align		4
.L_118:
        /*02bc*/ 	.word	index@(_Z27reduction_interleaved_pairsPiS_i)
        /*02c0*/ 	.word	0x00000000


	//----- nvinfo : EIATTR_MIN_STACK_SIZE
	.align		4
.L_119:
        /*02c4*/ 	.byte	0x04, 0x12
        /*02c6*/ 	.short	(.L_121 - .L_120)
	.align		4
.L_120:
        /*02c8*/ 	.word	index@(_Z12efficientSumPiS_i)
        /*02cc*/ 	.word	0x00000000


	//----- nvinfo : EIATTR_MIN_STACK_SIZE
	.align		4
.L_121:
        /*02d0*/ 	.byte	0x04, 0x12
        /*02d2*/ 	.short	(.L_123 - .L_122)
	.align		4
.L_122:
        /*02d4*/ 	.word	index@(_Z27neighbored_paired_reductionPiS_i)
        /*02d8*/ 	.word	0x00000000


	//----- nvinfo : EIATTR_MIN_STACK_SIZE
	.align		4
.L_123:
        /*02dc*/ 	.byte	0x04, 0x12
        /*02de*/ 	.short	(.L_125 - .L_124)
	.align		4
.L_124:
        /*02e0*/ 	.word	index@(_Z12no_reductionPiS_i)
        /*02e4*/ 	.word	0x00000000


	//----- nvinfo : EIATTR_MIN_STACK_SIZE
	.align		4
.L_125:
        /*02e8*/ 	.byte	0x04, 0x12
        /*02ea*/ 	.short	(.L_127 - .L_126)
	.align		4
.L_126:
        /*02ec*/ 	.word	index@(_Z11warpDetailsv)
        /*02f0*/ 	.word	0x00000018


	//----- nvinfo : EIATTR_MIN_STACK_SIZE
	.align		4
.L_127:
        /*02f4*/ 	.byte	0x04, 0x12
        /*02f6*/ 	.short	(.L_129 - .L_128)
	.align		4
.L_128:
        /*02f8*/ 	.word	index@(_Z10sum_arraysPiS_S_S_i)
        /*02fc*/ 	.word	0x00000000


	//----- nvinfo : EIATTR_MIN_STACK_SIZE
	.align		4
.L_129:
        /*0300*/ 	.byte	0x04, 0x12
        /*0302*/ 	.short	(.L_131 - .L_130)
	.align		4
.L_130:
        /*0304*/ 	.word	index@(_Z9sum_arrayPiS_S_i)
        /*0308*/ 	.word	0x00000000


	//----- nvinfo : EIATTR_MIN_STACK_SIZE
	.align		4
.L_131:
        /*030c*/ 	.byte	0x04, 0x12
        /*030e*/ 	.short	(.L_133 - .L_132)
	.align		4
.L_132:
        /*0310*/ 	.word	index@(_Z8kernel9DPii)
        /*0314*/ 	.word	0x00000008
.L_133:


//--------------------- .nv.compat                --------------------------
	.section	.nv.compat,"",@"SHT_CUDA_COMPAT_INFO"
	.align	4
        /*0000*/ 	.byte	0x02, 0x09, 0x00, 0x00, 0x02, 0x02, 0x01, 0x00, 0x02, 0x05, 0x05, 0x00, 0x03, 0x07, 0x01, 0x01
        /*0010*/ 	.byte	0x02, 0x03, 0x00, 0x00, 0x02, 0x06, 0x01, 0x00, 0x04, 0x0b, 0x08, 0x00, 0x01, 0x00, 0x00, 0x00
        /*0020*/ 	.byte	0x00, 0x00, 0x00, 0x00


//--------------------- .nv.info._Z17convolutionKernelPhS_Pdii --------------------------
	.section	.nv.info._Z17convolutionKernelPhS_Pdii,"",@"SHT_CUDA_INFO"
	.sectionflags	@""
	.align	4


	//----- nvinfo : EIATTR_CUDA_API_VERSION
	.align		4
        /*0000*/ 	.byte	0x04, 0x37
        /*0002*/ 	.short	(.L_135 - .L_134)
.L_134:
        /*0004*/ 	.word	0x00000082


	//----- nvinfo : EIATTR_KPARAM_INFO
	.align		4
.L_135:
        /*0008*/ 	.byte	0x04, 0x17
        /*000a*/ 	.short	(.L_137 - .L_136)
.L_136:
        /*000c*/ 	.word	0x00000000
        /*0010*/ 	.short	0x0004
        /*0012*/ 	.short	0x001c
        /*0014*/ 	.byte	0x00, 0xf0, 0x11, 0x00


	//----- nvinfo : EIATTR_KPARAM_INFO
	.align		4
.L_137:
        /*0018*/ 	.byte	0x04, 0x17
        /*001a*/ 	.short	(.L_139 - .L_138)
.L_138:
        /*001c*/ 	.word	0x00000000
        /*0020*/ 	.short	0x0003
        /*0022*/ 	.short	0x0018
        /*0024*/ 	.byte	0x00, 0xf0, 0x11, 0x00


	//----- nvinfo : EIATTR_KPARAM_INFO
	.align		4
.L_139:
        /*0028*/ 	.byte	0x04, 0x17
        /*002a*/ 	.short	(.L_141 - .L_140)
.L_140:
        /*002c*/ 	.word	0x00000000
        /*0030*/ 	.short	0x0002
        /*0032*/ 	.short	0x0010
        /*0034*/ 	.byte	0x00, 0xf5, 0x21, 0x00


	//----- nvinfo : EIATTR_KPARAM_INFO
	.align		4
.L_141:
        /*0038*/ 	.byte	0x04, 0x17
        /*003a*/ 	.short	(.L_143 - .L_142)
.L_142:
        /*003c*/ 	.word	0x00000000
        /*0040*/ 	.short	0x0001
        /*0042*/ 	.short	0x0008
        /*0044*/ 	.byte	0x00, 0xf5, 0x21, 0x00


	//----- nvinfo : EIATTR_KPARAM_INFO
	.align		4
.L_143:
        /*0048*/ 	.byte	0x04, 0x17
        /*004a*/ 	.short	(.L_145 - .L_144)
.L_144:
        /*004c*/ 	.word	0x00000000
        /*0050*/ 	.short	0x0000
        /*0052*/ 	.short	0x0000
        /*0054*/ 	.byte	0x00, 0xf5, 0x21, 0x00


	//----- nvinfo : EIATTR_SPARSE_MMA_MASK
	.align		4
.L_145:
        /*0058*/ 	.byte	0x03, 0x50
        /*005a*/ 	.short	0x0000


	//----- nvinfo : EIATTR_MAXREG_COUNT
	.align		4
        /*005c*/ 	.byte	0x03, 0x1b
        /*005e*/ 	.short	0x00ff


	//----- nvinfo : EIATTR_MERCURY_ISA_VERSION
	.align		4
        /*0060*/ 	.byte	0x03, 0x5f
        /*0062*/ 	.short	0x0101


	//----- nvinfo : EIATTR_VRC_CTA_INIT_COUNT
	.align		4
        /*0064*/ 	.byte	0x02, 0x4a
	.zero		1
	.zero		1


	//----- nvinfo : EIATTR_EXIT_INSTR_OFFSETS
	.align		4
        /*0068*/ 	.byte	0x04, 0x1c
        /*006a*/ 	.short	(.L_147 - .L_146)


	//   ....[0]....
.L_146:
        /*006c*/ 	.word	0x000000e0


	//   ....[1]....
        /*0070*/ 	.word	0x000015d0


	//----- nvinfo : EIATTR_CRS_STACK_SIZE
	.align		4
.L_147:
        /*0074*/ 	.byte	0x04, 0x1e
        /*0076*/ 	.short	(.L_149 - .L_148)
.L_148:
        /*0078*/ 	.word	0x00000000


	//----- nvinfo : EIATTR_CBANK_PARAM_SIZE
	.align		4
.L_149:
        /*007c*/ 	.byte	0x03, 0x19
        /*007e*/ 	.short	0x0020


	//----- nvinfo : EIATTR_PARAM_CBANK
	.align		4
        /*0080*/ 	.byte	0x04, 0x0a
        /*0082*/ 	.short	(.L_151 - .L_150)
	.align		4
.L_150:
        /*0084*/ 	.word	index@(.nv.constant0._Z17convolutionKernelPhS_Pdii)
        /*0088*/ 	.short	0x0380
        /*008a*/ 	.short	0x0020


	//----- nvinfo : EIATTR_SW_WAR
	.align		4
.L_151:
        /*008c*/ 	.byte	0x04, 0x36
        /*008e*/ 	.short	(.L_153 - .L_152)
.L_152:
        /*0090*/ 	.word	0x00000008
.L_153:


//--------------------- .nv.info._Z13setRowReadRowPi --------------------------
	.section	.nv.info._Z13setRowReadRowPi,"",@"SHT_CUDA_INFO"
	.sectionflags	@""
	.align	4


	//----- nvinfo : EIATTR_CUDA_API_VERSION
	.align		4
        /*0000*/ 	.byte	0x04, 0x37
        /*0002*/ 	.short	(.L_155 - .L_154)
.L_154:
        /*0004*/ 	.word	0x00000082


	//----- nvinfo : EIATTR_KPARAM_INFO
	.align		4
.L_155:
        /*0008*/ 	.byte	0x04, 0x17
        /*000a*/ 	.short	(.L_157 - .L_156)
.L_156:
        /*000c*/ 	.word	0x00000000
        /*0010*/ 	.short	0x0000
        /*0012*/ 	.short	0x0000
        /*0014*/ 	.byte	0x00, 0xf5, 0x21, 0x00


	//----- nvinfo : EIATTR_SPARSE_MMA_MASK
	.align		4
.L_157:
        /*0018*/ 	.byte	0x03, 0x50
        /*001a*/ 	.short	0x0000


	//----- nvinfo : EIATTR_MAXREG_COUNT
	.align		4
        /*001c*/ 	.byte	0x03, 0x1b
        /*001e*/ 	.short	0x00ff


	//----- nvinfo : EIATTR_NUM_BARRIERS
	.align		4
        /*0020*/ 	.byte	0x02, 0x4c
        /*0022*/ 	.byte	0x01
	.zero		1


	//----- nvinfo : EIATTR_MERCURY_ISA_VERSION
	.align		4
        /*0024*/ 	.byte	0x03, 0x5f
        /*0026*/ 	.short	0x0101


	//----- nvinfo : EIATTR_VRC_CTA_INIT_COUNT
	.align		4
        /*0028*/ 	.byte	0x02, 0x4a
	.zero		1
	.zero		1


	//----- nvinfo : EIATTR_EXIT_INSTR_OFFSETS
	.align		4
        /*002c*/ 	.byte	0x04, 0x1c
        /*002e*/ 	.short	(.L_159 - .L_158)


	//   ....[0]....
.L_158:
        /*0030*/ 	.word	0x00000110


	//----- nvinfo : EIATTR_CBANK_PARAM_SIZE
	.align		4
.L_159:
        /*0034*/ 	.byte	0x03, 0x19
        /*0036*/ 	.short	0x0008


	//----- nvinfo : EIATTR_PARAM_CBANK
	.align		4
        /*0038*/ 	.byte	0x04, 0x0a
        /*003a*/ 	.short	(.L_161 - .L_160)
	.align		4
.L_160:
        /*003c*/ 	.word	index@(.nv.constant0._Z13setRowReadRowPi)
        /*0040*/ 	.short	0x0380
        /*0042*/ 	.short	0x0008


	//----- nvinfo : EIATTR_SW_WAR
	.align		4
.L_161:
        /*0044*/ 	.byte	0x04, 0x36
        /*0046*/ 	.short	(.L_163 - .L_162)
.L_162:
        /*0048*/ 	.word	0x00000008
.L_163:


//--------------------- .nv.info._Z13setColReadRowPi --------------------------
	.section	.nv.info._Z13setColReadRowPi,"",@"SHT_CUDA_INFO"
	.sectionflags	@""
	.align	4


	//----- nvinfo : EIATTR_CUDA_API_VERSION
	.align		4
        /*0000*/ 	.byte	0x04, 0x37
        /*0002*/ 	.short	(.L_165 - .L_164)
.L_164:
        /*0004*/ 	.word	0x00000082


	//----- nvinfo : EIATTR_KPARAM_INFO
	.align		4
.L_165:
        /*0008*/ 	.byte	0x04, 0x17
        /*000a*/ 	.short	(.L_167 - .L_166)
.L_166:
        /*000c*/ 	.word	0x00000000
        /*0010*/ 	.short	0x0000
        /*0012*/ 	.short	0x0000
        /*0014*/ 	.byte	0x00, 0xf5, 0x21, 0x00


	//----- nvinfo : EIATTR_SPARSE_MMA_MASK
	.align		4
.L_167:
        /*0018*/ 	.byte	0x03, 0x50
        /*001a*/ 	.short	0x0000


	//----- nvinfo : EIATTR_MAXREG_COUNT
	.align		4
        /*001c*/ 	.byte	0x03, 0x1b
        /*001e*/ 	.short	0x00ff


	//----- nvinfo : EIATTR_NUM_BARRIERS
	.align		4
        /*0020*/ 	.byte	0x02, 0x4c
        /*0022*/ 	.byte	0x01
	.zero		1


	//----- nvinfo : EIATTR_MERCURY_ISA_VERSION
	.align		4
        /*0024*/ 	.byte	0x03, 0x5f
        /*0026*/ 	.short	0x0101


	//----- nvinfo : EIATTR_VRC_CTA_INIT_COUNT
	.align		4
        /*0028*/ 	.byte	0x02, 0x4a
	.zero		1
	.zero		1


	//----- nvinfo : EIATTR_EXIT_INSTR_OFFSETS
	.align		4
        /*002c*/ 	.byte	0x04, 0x1c
        /*002e*/ 	.short	(.L_169 - .L_168)


	//   ....[0]....
.L_168:
        /*0030*/ 	.word	0x00000130


	//----- nvinfo : EIATTR_CBANK_PARAM_SIZE
	.align		4
.L_169:
        /*0034*/ 	.byte	0x03, 0x19
        /*0036*/ 	.short	0x0008


	//----- nvinfo : EIATTR_PARAM_CBANK
	.align		4
        /*0038*/ 	.byte	0x04, 0x0a
        /*003a*/ 	.short	(.L_171 - .L_170)
	.align		4
.L_170:
        /*003c*/ 	.word	index@(.nv.constant0._Z13setColReadRowPi)
        /*0040*/ 	.short	0x0380
        /*0042*/ 	.short	0x0008


	//----- nvinfo : EIATTR_SW_WAR
	.align		4
.L_171:
        /*0044*/ 	.byte	0x04, 0x36
        /*0046*/ 	.short	(.L_173 - .L_172)
.L_172:
        /*0048*/ 	.word	0x00000008
.L_173:


//--------------------- .nv.info._Z13setRowReadColPi --------------------------
	.section	.nv.info._Z13setRowReadColPi,"",@"SHT_CUDA_INFO"
	.sectionflags	@""
	.align	4


	//----- nvinfo : EIATTR_CUDA_API_VERSION
	.align		4
        /*0000*/ 	.byte	0x04, 0x37
        /*0002*/ 	.short	(.L_175 - .L_174)
.L_174:
        /*0004*/ 	.word	0x00000082


	//----- nvinfo : EIATTR_KPARAM_INFO
	.align		4
.L_175:
        /*0008*/ 	.byte	0x04, 0x17
        /*000a*/ 	.short	(.L_177 - .L_176)
.L_176:
        /*000c*/ 	.word	0x00000000
        /*0010*/ 	.short	0x0000
        /*0012*/ 	.short	0x0000
        /*0014*/ 	.byte	0x00, 0xf5, 0x21, 0x00


	//----- nvinfo : EIATTR_SPARSE_MMA_MASK
	.align		4
.L_177:
        /*0018*/ 	.byte	0x03, 0x50
        /*001a*/ 	.short	0x0000


	//----- nvinfo : EIATTR_MAXREG_COUNT
	.align		4
        /*001c*/ 	.byte	0x03, 0x1b
        /*001e*/ 	.short	0x00ff


	//----- nvinfo : EIATTR_NUM_BARRIERS
	.align		4
        /*0020*/ 	.byte	0x02, 0x4c
        /*0022*/ 	.byte	0x01
	.zero		1


	//----- nvinfo : EIATTR_MERCURY_ISA_VERSION
	.align		4
        /*0024*/ 	.byte	0x03, 0x5f
        /*0026*/ 	.short	0x0101


	//----- nvinfo : EIATTR_VRC_CTA_INIT_COUNT
	.align		4
        /*0028*/ 	.byte	0x02, 0x4a
	.zero		1
	.zero		1


	//----- nvinfo : EIATTR_EXIT_INSTR_OFFSETS
	.align		4
        /*002c*/ 	.byte	0x04, 0x1c
        /*002e*/ 	.short	(.L_179 - .L_178)


	//   ....[0]....
.L_178:
        /*0030*/ 	.word	0x00000130


	//----- nvinfo : EIATTR_CBANK_PARAM_SIZE
	.align		4
.L_179:
        /*0034*/ 	.byte	0x03, 0x19
        /*0036*/ 	.short	0x0008


	//----- nvinfo : EIATTR_PARAM_CBANK
	.align		4
        /*0038*/ 	.byte	0x04, 0x0a
        /*003a*/ 	.short	(.L_181 - .L_180)
	.align		4
.L_180:
        /*003c*/ 	.word	index@(.nv.constant0._Z13setRowReadColPi)
        /*0040*/ 	.short	0x0380
        /*0042*/ 	.short	0x0008


	//----- nvinfo : EIATTR_SW_WAR
	.align		4
.L_181:
        /*0044*/ 	.byte	0x04, 0x36
        /*0046*/ 	.short	(.L_183 - .L_182)
.L_182:
        /*0048*/ 	.word	0x00000008
.L_183:


//--------------------- .nv.info._Z17smem_dynamic_testPiS_i --------------------------
	.section	.nv.info._Z17smem_dynamic_testPiS_i,"",@"SHT_CUDA_INFO"
	.sectionflags	@""
	.align	4


	//----- nvinfo : EIATTR_CUDA_API_VERSION
	.align		4
        /*0000*/ 	.byte	0x04, 0x37
        /*0002*/ 	.short	(.L_185 - .L_184)
.L_184:
        /*0004*/ 	.word	0x00000082


	//----- nvinfo : EIATTR_KPARAM_INFO
	.align		4
.L_185:
        /*0008*/ 	.byte	0x04, 0x17
        /*000a*/ 	.short	(.L_187 - .L_186)
.L_186:
        /*000c*/ 	.word	0x00000000
        /*0010*/ 	.short	0x0002
        /*0012*/ 	.short	0x0010
        /*0014*/ 	.byte	0x00, 0xf0, 0x11, 0x00


	//----- nvinfo : EIATTR_KPARAM_INFO
	.align		4
.L_187:
        /*0018*/ 	.byte	0x04, 0x17
        /*001a*/ 	.short	(.L_189 - .L_188)
.L_188:
        /*001c*/ 	.word	0x00000000
        /*0020*/ 	.short	0x0001
        /*0022*/ 	.short	0x0008
        /*0024*/ 	.byte	0x00, 0xf5, 0x21, 0x00


	//----- nvinfo : EIATTR_KPARAM_INFO
	.align		4
.L_189:
        /*0028*/ 	.byte	0x04, 0x17
        /*002a*/ 	.short	(.L_191 - .L_190)
.L_190:
        /*002c*/ 	.word	0x00000000
        /*0030*/ 	.short	0x0000
        /*0032*/ 	.short	0x0000
        /*0034*/ 	.byte	0x00, 0xf5, 0x21, 0x00


	//----- nvinfo : EIATTR_SPARSE_MMA_MASK
	.align		4
.L_191:
        /*0038*/ 	.byte	0x03, 0x50
        /*003a*/ 	.short	0x0000


	//----- nvinfo : EIATTR_MAXREG_COUNT
	.align		4
        /*003c*/ 	.byte	0x03, 0x1b
        /*003e*/ 	.short	0x00ff


	//----- nvinfo : EIATTR_MERCURY_ISA_VERSION
	.align		4
        /*0040*/ 	.byte	0x03, 0x5f
        /*0042*/ 	.short	0x0101


	//----- nvinfo : EIATTR_VRC_CTA_INIT_COUNT
	.align		4
        /*0044*/ 	.byte	0x02, 0x4a
	.zero		1
	.zero		1


	//----- nvinfo : EIATTR_EXIT_INSTR_OFFSETS
	.align		4
        /*0048*/ 	.byte	0x04, 0x1c
        /*004a*/ 	.short	(.L_193 - .L_192)


	//   ....[0]....
.L_192:
        /*004c*/ 	.word	0x00000070


	//   ....[1]....
        /*0050*/ 	.word	0x00000140


	//----- nvinfo : EIATTR_CBANK_PARAM_SIZE
	.align		4
.L_193:
        /*0054*/ 	.byte	0x03, 0x19
        /*0056*/ 	.short	0x0014


	//----- nvinfo : EIATTR_PARAM_CBANK
	.align		4
        /*0058*/ 	.byte	0x04, 0x0a
        /*005a*/ 	.short	(.L_195 - .L_194)
	.align		4
.L_194:
        /*005c*/ 	.word	index@(.nv.constant0._Z17smem_dynamic_testPiS_i)
        /*0060*/ 	.short	0x0380
        /*0062*/ 	.short	0x0014


	//----- nvinfo : EIATTR_SW_WAR
	.align		4
.L_195:
        /*0064*/ 	.byte	0x04, 0x36
        /*0066*/ 	.short	(.L_197 - .L_196)
.L_196:
        /*0068*/ 	.word	0x00000008
.L_197:


//--------------------- .nv.info._Z16smem_static_testPiS_i --------------------------
	.section	.nv.info._Z16smem_static_testPiS_i,"",@"SHT_CUDA_INFO"
	.sectionflags	@""
	.align	4


	//----- nvinfo : EIATTR_CUDA_API_VERSION
	.align		4
        /*0000*/ 	.byte	0x04, 0x37
        /*0002*/ 	.short	(.L_199 - .L_198)
.L_198:
        /*0004*/ 	.word	0x00000082


	//----- nvinfo : EIATTR_KPARAM_INFO
	.align		4
.L_199:
        /*0008*/ 	.byte	0x04, 0x17
        /*000a*/ 	.short	(.L_201 - .L_200)
.L_200:
        /*000c*/ 	.word	0x00000000
        /*0010*/ 	.short	0x0002
        /*0012*/ 	.short	0x0010
        /*0014*/ 	.byte	0x00, 0xf0, 0x11, 0x00


	//----- nvinfo : EIATTR_KPARAM_INFO
	.align		4
.L_201:
        /*0018*/ 	.byte	0x04, 0x17
        /*001a*/ 	.short	(.L_203 - .L_202)
.L_202:
        /*001c*/ 	.word	0x00000000
        /*0020*/ 	.short	0x0001
        /*0022*/ 	.short	0x0008
        /*0024*/ 	.byte	0x00, 0xf5, 0x21, 0x00


	//----- nvinfo : EIATTR_KPARAM_INFO
	.align		4
.L_203:
        /*0028*/ 	.byte	0x04, 0x17
        /*002a*/ 	.short	(.L_205 - .L_204)
.L_204:
        /*002c*/ 	.word	0x00000000
        /*0030*/ 	.short	0x0000
        /*0032*/ 	.short	0x0000
        /*0034*/ 	.byte	0x00, 0xf5, 0x21, 0x00


	//----- nvinfo : EIATTR_SPARSE_MMA_MASK
	.align		4
.L_205:
        /*0038*/ 	.byte	0x03, 0x50
        /*003a*/ 	.short	0x0000


	//----- nvinfo : EIATTR_MAXREG_COUNT
	.align		4
        /*003c*/ 	.byte	0x03, 0x1b
        /*003e*/ 	.short	0x00ff


	//----- nvinfo : EIATTR_MERCURY_ISA_VERSION
	.align		4
        /*0040*/ 	.byte	0x03, 0x5f
        /*0042*/ 	.short	0x0101


	//----- nvinfo : EIATTR_VRC_CTA_INIT_COUNT
	.align		4
        /*0044*/ 	.byte	0x02, 0x4a
	.zero		1
	.zero		1


	//----- nvinfo : EIATTR_EXIT_INSTR_OFFSETS
	.align		4
        /*0048*/ 	.byte	0x04, 0x1c
        /*004a*/ 	.short	(.L_207 - .L_206)


	//   ....[0]....
.L_206:
        /*004c*/ 	.word	0x00000070


	//   ....[1]....
        /*0050*/ 	.word	0x000000f0


	//----- nvinfo : EIATTR_CBANK_PARAM_SIZE
	.align		4
.L_207:
        /*0054*/ 	.byte	0x03, 0x19
        /*0056*/ 	.short	0x0014


	//----- nvinfo : EIATTR_PARAM_CBANK
	.align		4
        /*0058*/ 	.byte	0x04, 0x0a
        /*005a*/ 	.short	(.L_209 - .L_208)
	.align		4
.L_208:
        /*005c*/ 	.word	index@(.nv.constant0._Z16smem_static_testPiS_i)
        /*0060*/ 	.short	0x0380
        /*0062*/ 	.short	0x0014


	//----- nvinfo : EIATTR_SW_WAR
	.align		4
.L_209:
        /*0064*/ 	.byte	0x04, 0x36
        /*0066*/ 	.short	(.L_211 - .L_210)
.L_210:
        /*0068*/ 	.word	0x00000008
.L_211:


//--------------------- .nv.info._Z19transpose_unrollingPiS_iii --------------------------
	.section	.nv.info._Z19transpose_unrollingPiS_iii,"",@"SHT_CUDA_INFO"
	.sectionflags	@""
	.align	4


	//----- nvinfo : EIATTR_CUDA_API_VERSION
	.align		4
        /*0000*/ 	.byte	0x04, 0x37
        /*0002*/ 	.short	(.L_213 - .L_212)
.L_212:
        /*0004*/ 	.word	0x00000082


	//----- nvinfo : EIATTR_KPARAM_INFO
	.align		4
.L_213:
        /*0008*/ 	.byte	0x04, 0x17
        /*000a*/ 	.short	(.L_215 - .L_214)
.L_214:
        /*000c*/ 	.word	0x00000000
        /*0010*/ 	.short	0x0004
        /*0012*/ 	.short	0x0018
        /*0014*/ 	.byte	0x00, 0xf0, 0x11, 0x00


	//----- nvinfo : EIATTR_KPARAM_INFO
	.align		4
.L_215:
        /*0018*/ 	.byte	0x04, 0x17
        /*001a*/ 	.short	(.L_217 - .L_216)
.L_216:
        /*001c*/ 	.word	0x00000000
        /*0020*/ 	.short	0x0003
        /*0022*/ 	.short	0x0014
        /*0024*/ 	.byte	0x00, 0xf0, 0x11, 0x00


	//----- nvinfo : EIATTR_KPARAM_INFO
	.align		4
.L_217:
        /*0028*/ 	.byte	0x04, 0x17
        /*002a*/ 	.short	(.L_219 - .L_218)
.L_218:
        /*002c*/ 	.word	0x00000000
        /*0030*/ 	.short	0x0002
        /*0032*/ 	.short	0x0010
        /*0034*/ 	.byte	0x00, 0xf0, 0x11, 0x00


	//----- nvinfo : EIATTR_KPARAM_INFO
	.align		4
.L_219:
        /*0038*/ 	.byte	0x04, 0x17
        /*003a*/ 	.short	(.L_221 - .L_220)
.L_220:
        /*003c*/ 	.word	0x00000000
        /*0040*/ 	.short	0x0001
        /*0042*/ 	.short	0x0008
        /*0044*/ 	.byte	0x00, 0xf5, 0x21, 0x00


	//----- nvinfo : EIATTR_KPARAM_INFO
	.align		4
.L_221:
        /*0048*/ 	.byte	0x04, 0x17
        /*004a*/ 	.short	(.L_223 - .L_222)
.L_222:
        /*004c*/ 	.word	0x00000000
        /*0050*/ 	.short	0x0000
        /*0052*/ 	.short	0x0000
        /*0054*/ 	.byte	0x00, 0xf5, 0x21, 0x00


	//----- nvinfo : EIATTR_SPARSE_MMA_MASK
	.align		4
.L_223:
        /*0058*/ 	.byte	0x03, 0x50
        /*005a*/ 	.short	0x0000


	//----- nvinfo : EIATTR_MAXREG_COUNT
	.align		4
        /*005c*/ 	.byte	0x03, 0x1b
        /*005e*/ 	.short	0x00ff


	//----- nvinfo : EIATTR_MERCURY_ISA_VERSION
	.align		4
        /*0060*/ 	.byte	0x03, 0x5f
        /*0062*/ 	.short	0x0101


	//----- nvinfo : EIATTR_VRC_CTA_INIT_COUNT
	.align		4
        /*0064*/ 	.byte	0x02, 0x4a
	.zero		1
	.zero		1


	//----- nvinfo : EIATTR_EXIT_INSTR_OFFSETS
	.align		4
        /*0068*/ 	.byte	0x04, 0x1c
        /*006a*/ 	.short	(.L_225 - .L_224)


	//   ....[0]....
.L_224:
        /*006c*/ 	.word	0x00000110


	//   ....[1]....
        /*0070*/ 	.word	0x00000700


	//   ....[2]....
        /*0074*/ 	.word	0x00000940


	//   ....[3]....
        /*0078*/ 	.word	0x00000aa0


	//   ....[4]....
        /*007c*/ 	.word	0x00000b40


	//----- nvinfo : EIATTR_CBANK_PARAM_SIZE
	.align		4
.L_225:
        /*0080*/ 	.byte	0x03, 0x19
        /*0082*/ 	.short	0x001c


	//----- nvinfo : EIATTR_PARAM_CBANK
	.align		4
        /*0084*/ 	.byte	0x04, 0x0a
        /*0086*/ 	.short	(.L_227 - .L_226)
	.align		4
.L_226:
        /*0088*/ 	.word	index@(.nv.constant0._Z19transpose_unrollingPiS_iii)
        /*008c*/ 	.short	0x0380
        /*008e*/ 	.short	0x001c


	//----- nvinfo : EIATTR_SW_WAR
	.align		4
.L_227:
        /*0090*/ 	.byte	0x04, 0x36
        /*0092*/ 	.short	(.L_229 - .L_228)
.L_228:
        /*0094*/ 	.word	0x00000008
.L_229:


//--------------------- .nv.info._Z23transpose_column_to_rowPiS_ii --------------------------
	.section	.nv.info._Z23transpose_column_to_rowPiS_ii,"",@"SHT_CUDA_INFO"
	.sectionflags	@""
	.align	4


	//----- nvinfo : EIATTR_CUDA_API_VERSION
	.align		4
        /*0000*/ 	.byte	0x04, 0x37
        /*0002*/ 	.short	(.L_231 - .L_230)
.L_230:
        /*0004*/ 	.word	0x00000082


	//----- nvinfo : EIATTR_KPARAM_INFO
	.align		4
.L_231:
        /*0008*/ 	.byte	0x04, 0x17
        /*000a*/ 	.short	(.L_233 - .L_232)
.L_232:
        /*000c*/ 	.word	0x00000000
        /*0010*/ 	.short	0x0003
        /*0012*/ 	.short	0x0014
        /*0014*/ 	.byte	0x00, 0xf0, 0x11, 0x00


	//----- nvinfo : EIATTR_KPARAM_INFO
	.align		4
.L_233:
        /*0018*/ 	.byte	0x04, 0x17
        /*001a*/ 	.short	(.L_235 - .L_234)
.L_234:
        /*001c*/ 	.word	0x00000000
        /*0020*/ 	.short	0x0002
        /*0022*/ 	.short	0x0010
        /*0024*/ 	.byte	0x00, 0xf0, 0x11, 0x00


	//----- nvinfo : EIATTR_KPARAM_INFO
	.align		4
.L_235:
        /*0028*/ 	.byte	0x04, 0x17
        /*002a*/ 	.short	(.L_237 - .L_236)
.L_236:
        /*002c*/ 	.word	0x00000000
        /*0030*/ 	.short	0x0001
        /*0032*/ 	.short	0x0008
        /*0034*/ 	.byte	0x00, 0xf5, 0x21, 0x00


	//----- nvinfo : EIATTR_KPARAM_INFO
	.align		4
.L_237:
        /*0038*/ 	.byte	0x04, 0x17
        /*003a*/ 	.short	(.L_239 - .L_238)
.L_238:
        /*003c*/ 	.word	0x00000000
        /*0040*/ 	.short	0x0000
        /*0042*/ 	.short	0x0000
        /*0044*/ 	.byte	0x00, 0xf5, 0x21, 0x00


	//----- nvinfo : EIATTR_SPARSE_MMA_MASK
	.align		4
.L_239:
        /*0048*/ 	.byte	0x03, 0x50
        /*004a*/ 	.short	0x0000


	//----- nvinfo : EIATTR_MAXREG_COUNT
	.align		4
        /*004c*/ 	.byte	0x03, 0x1b
        /*004e*/ 	.short	0x00ff


	//----- nvinfo : EIATTR_MERCURY_ISA_VERSION
	.align		4
        /*0050*/ 	.byte	0x03, 0x5f
        /*0052*/ 	.short	0x0101


	//----- nvinfo : EIATTR_VRC_CTA_INIT_COUNT
	.align		4
        /*0054*/ 	.byte	0x02, 0x4a
	.zero		1
	.zero		1


	//----- nvinfo : EIATTR_EXIT_INSTR_OFFSETS
	.align		4
        /*0058*/ 	.byte	0x04, 0x1c
        /*005a*/ 	.short	(.L_241 - .L_240)


	//   ....[0]....
.L_240:
        /*005c*/ 	.word	0x000000c0


	//   ....[1]....
        /*0060*/ 	.word	0x00000160


	//----- nvinfo : EIATTR_CBANK_PARAM_SIZE
	.align		4
.L_241:
        /*0064*/ 	.byte	0x03, 0x19
        /*0066*/ 	.short	0x0018


	//----- nvinfo : EIATTR_PARAM_CBANK
	.align		4
        /*0068*/ 	.byte	0x04, 0x0a
        /*006a*/ 	.short	(.L_243 - .L_242)
	.align		4
.L_242:
        /*006c*/ 	.word	index@(.nv.constant0._Z23transpose_column_to_rowPiS_ii)
        /*0070*/ 	.short	0x0380
        /*0072*/ 	.short	0x0018


	//----- nvinfo : EIATTR_SW_WAR
	.align		4
.L_243:
        /*0074*/ 	.byte	0x04, 0x36
        /*0076*/ 	.short	(.L_245 - .L_244)
.L_244:
        /*0078*/ 	.word	0x00000008
.L_245:


//--------------------- .nv.info._Z23transpose_row_to_columnPiS_ii --------------------------
	.section	.nv.info._Z23transpose_row_to_columnPiS_ii,"",@"SHT_CUDA_INFO"
	.sectionflags	@""
	.align	4


	//----- nvinfo : EIATTR_CUDA_API_VERSION
	.align		4
        /*0000*/ 	.byte	0x04, 0x37
        /*0002*/ 	.short	(.L_247 - .L_246)
.L_246:
        /*0004*/ 	.word	0x00000082


	//----- nvinfo : EIATTR_KPARAM_INFO
	.align		4
.L_247:
        /*0008*/ 	.byte	0x04, 0x17
        /*000a*/ 	.short	(.L_249 - .L_248)
.L_248:
        /*000c*/ 	.word	0x00000000
        /*0010*/ 	.short	0x0003
        /*0012*/ 	.short	0x0014
        /*0014*/ 	.byte	0x00, 0xf0, 0x11, 0x00


	//----- nvinfo : EIATTR_KPARAM_INFO
	.align		4
.L_249:
        /*0018*/ 	.byte	0x04, 0x17
        /*001a*/ 	.short	(.L_251 - .L_250)
.L_250:
        /*001c*/ 	.word	0x00000000
        /*0020*/ 	.short	0x0002
        /*0022*/ 	.short	0x0010
        /*0024*/ 	.byte	0x00, 0xf0, 0x11, 0x00


	//----- nvinfo : EIATTR_KPARAM_INFO
	.align		4
.L_251:
        /*0028*/ 	.byte	0x04, 0x17
        /*002a*/ 	.short	(.L_253 - .L_252)
.L_252:
        /*002c*/ 	.word	0x00000000
        /*0030*/ 	.short	0x0001
        /*0032*/ 	.short	0x0008
        /*0034*/ 	.byte	0x00, 0xf5, 0x21, 0x00


	//----- nvinfo : EIATTR_KPARAM_INFO
	.align		4
.L_253:
        /*0038*/ 	.byte	0x04, 0x17
        /*003a*/ 	.short	(.L_255 - .L_254)
.L_254:
        /*003c*/ 	.word	0x00000000
        /*0040*/ 	.short	0x0000
        /*0042*/ 	.short	0x0000
        /*0044*/ 	.byte	0x00, 0xf5, 0x21, 0x00


	//----- nvinfo : EIATTR_SPARSE_MMA_MASK
	.align		4
.L_255:
        /*0048*/ 	.byte	0x03, 0x50
        /*004a*/ 	.short	0x0000


	//----- nvinfo : EIATTR_MAXREG_COUNT
	.align		4
        /*004c*/ 	.byte	0x03, 0x1b
        /*004e*/ 	.short	0x00ff


	//----- nvinfo : EIATTR_MERCURY_ISA_VERSION
	.align		4
        /*0050*/ 	.byte	0x03, 0x5f
        /*0052*/ 	.short	0x0101


	//----- nvinfo : EIATTR_VRC_CTA_INIT_COUNT
	.align		4
        /*0054*/ 	.byte	0x02, 0x4a
	.zero		1
	.zero		1


	//----- nvinfo : EIATTR_EXIT_INSTR_OFFSETS
	.align		4
        /*0058*/ 	.byte	0x04, 0x1c
        /*005a*/ 	.short	(.L_257 - .L_256)


	//   ....[0]....
.L_256:
        /*005c*/ 	.word	0x000000c0


	//   ....[1]....
        /*0060*/ 	.word	0x00000160


	//----- nvinfo : EIATTR_CBANK_PARAM_SIZE
	.align		4
.L_257:
        /*0064*/ 	.byte	0x03, 0x19
        /*0066*/ 	.short	0x0018


	//----- nvinfo : EIATTR_PARAM_CBANK
	.align		4
        /*0068*/ 	.byte	0x04, 0x0a
        /*006a*/ 	.short	(.L_259 - .L_258)
	.align		4
.L_258:
        /*006c*/ 	.word	index@(.nv.constant0._Z23transpose_row_to_columnPiS_ii)
        /*0070*/ 	.short	0x0380
        /*0072*/ 	.short	0x0018


	//----- nvinfo : EIATTR_SW_WAR
	.align		4
.L_259:
        /*0074*/ 	.byte	0x04, 0x36
        /*0076*/ 	.short	(.L_261 - .L_260)
.L_260:
        /*0078*/ 	.word	0x00000008
.L_261:


//--------------------- .nv.info._Z28reduction_unrolling_intersumPiS_ii --------------------------
	.section	.nv.info._Z28reduction_unrolling_intersumPiS_ii,"",@"SHT_CUDA_INFO"
	.sectionflags	@""
	.align	4


	//----- nvinfo : EIATTR_CUDA_API_VERSION
	.align		4
        /*0000*/ 	.byte	0x04, 0x37
        /*0002*/ 	.short	(.L_263 - .L_262)
.L_262:
        /*0004*/ 	.word	0x00000082


	//----- nvinfo : EIATTR_KPARAM_INFO
	.align		4
.L_263:
        /*0008*/ 	.byte	0x04, 0x17
        /*000a*/ 	.short	(.L_265 - .L_264)
.L_264:
        /*000c*/ 	.word	0x00000000
        /*0010*/ 	.short	0x0003
        /*0012*/ 	.short	0x0014
        /*0014*/ 	.byte	0x00, 0xf0, 0x11, 0x00


	//----- nvinfo : EIATTR_KPARAM_INFO
	.align		4
.L_265:
        /*0018*/ 	.byte	0x04, 0x17
        /*001a*/ 	.short	(.L_267 - .L_266)
.L_266:
        /*001c*/ 	.word	0x00000000
        /*0020*/ 	.short	0x0002
        /*0022*/ 	.short	0x0010
        /*0024*/ 	.byte	0x00, 0xf0, 0x11, 0x00


	//----- nvinfo : EIATTR_KPARAM_INFO
	.align		4
.L_267:
        /*0028*/ 	.byte	0x04, 0x17
        /*002a*/ 	.short	(.L_269 - .L_268)
.L_268:
        /*002c*/ 	.word	0x00000000
        /*0030*/ 	.short	0x0001
        /*0032*/ 	.short	0x0008
        /*0034*/ 	.byte	0x00, 0xf5, 0x21, 0x00


	//----- nvinfo : EIATTR_KPARAM_INFO
	.align		4
.L_269:
        /*0038*/ 	.byte	0x04, 0x17
        /*003a*/ 	.short	(.L_271 - .L_270)
.L_270:
        /*003c*/ 	.word	0x00000000
        /*0040*/ 	.short	0x0000
        /*0042*/ 	.short	0x0000
        /*0044*/ 	.byte	0x00, 0xf5, 0x21, 0x00


	//----- nvinfo : EIATTR_SPARSE_MMA_MASK
	.align		4
.L_271:
        /*0048*/ 	.byte	0x03, 0x50
        /*004a*/ 	.short	0x0000


	//----- nvinfo : EIATTR_MAXREG_COUNT
	.align		4
        /*004c*/ 	.byte	0x03, 0x1b
        /*004e*/ 	.short	0x00ff


	//----- nvinfo : EIATTR_NUM_BARRIERS
	.align		4
        /*0050*/ 	.byte	0x02, 0x4c
        /*0052*/ 	.byte	0x01
	.zero		1


	//----- nvinfo : EIATTR_MERCURY_ISA_VERSION
	.align		4
        /*0054*/ 	.byte	0x03, 0x5f
        /*0056*/ 	.short	0x0101


	//----- nvinfo : EIATTR_VRC_CTA_INIT_COUNT
	.align		4
        /*0058*/ 	.byte	0x02, 0x4a
	.zero		1
	.zero		1


	//----- nvinfo : EIATTR_EXIT_INSTR_OFFSETS
	.align		4
        /*005c*/ 	.byte	0x04, 0x1c
        /*005e*/ 	.short	(.L_273 - .L_272)


	//   ....[0]....
.L_272:
        /*0060*/ 	.word	0x00000090


	//   ....[1]....
        /*0064*/ 	.word	0x000011c0


	//   ....[2]....
        /*0068*/ 	.word	0x00001360


	//   ....[3]....
        /*006c*/ 	.word	0x000013c0


	//----- nvinfo : EIATTR_CRS_STACK_SIZE
	.align		4
.L_273:
        /*0070*/ 	.byte	0x04, 0x1e
        /*0072*/ 	.short	(.L_275 - .L_274)
.L_274:
        /*0074*/ 	.word	0x00000000


	//----- nvinfo : EIATTR_CBANK_PARAM_SIZE
	.align		4
.L_275:
        /*0078*/ 	.byte	0x03, 0x19
        /*007a*/ 	.short	0x0018


	//----- nvinfo : EIATTR_PARAM_CBANK
	.align		4
        /*007c*/ 	.byte	0x04, 0x0a
        /*007e*/ 	.short	(.L_277 - .L_276)
	.align		4
.L_276:
        /*0080*/ 	.word	index@(.nv.constant0._Z28reduction_unrolling_intersumPiS_ii)
        /*0084*/ 	.short	0x0380
        /*0086*/ 	.short	0x0018


	//----- nvinfo : EIATTR_SW_WAR
	.align		4
.L_277:
        /*0088*/ 	.byte	0x04, 0x36
        /*008a*/ 	.short	(.L_279 - .L_278)
.L_278:
        /*008c*/ 	.word	0x00000008
.L_279:


//--------------------- .nv.info._Z23reduction_warp_unrolledPiS_i --------------------------
	.section	.nv.info._Z23reduction_warp_unrolledPiS_i,"",@"SHT_CUDA_INFO"
	.sectionflags	@""
	.align	4


	//----- nvinfo : EIATTR_CUDA_API_VERSION
	.align		4
        /*0000*/ 	.byte	0x04, 0x37
        /*0002*/ 	.short	(.L_281 - .L_280)
.L_280:
        /*0004*/ 	.word	0x00000082


	//----- nvinfo : EIATTR_KPARAM_INFO
	.align		4
.L_281:
        /*0008*/ 	.byte	0x04, 0x17
        /*000a*/ 	.short	(.L_283 - .L_282)
.L_282:
        /*000c*/ 	.word	0x00000000
        /*0010*/ 	.short	0x0002
        /*0012*/ 	.short	0x0010
        /*0014*/ 	.byte	0x00, 0xf0, 0x11, 0x00


	//----- nvinfo : EIATTR_KPARAM_INFO
	.align		4
.L_283:
        /*0018*/ 	.byte	0x04, 0x17
        /*001a*/ 	.short	(.L_285 - .L_284)
.L_284:
        /*001c*/ 	.word	0x00000000
        /*0020*/ 	.short	0x0001
        /*0022*/ 	.short	0x0008
        /*0024*/ 	.byte	0x00, 0xf5, 0x21, 0x00


	//----- nvinfo : EIATTR_KPARAM_INFO
	.align		4
.L_285:
        /*0028*/ 	.byte	0x04, 0x17
        /*002a*/ 	.short	(.L_287 - .L_286)
.L_286:
        /*002c*/ 	.word	0x00000000
        /*0030*/ 	.short	0x0000
        /*0032*/ 	.short	0x0000
        /*0034*/ 	.byte	0x00, 0xf5, 0x21, 0x00


	//----- nvinfo : EIATTR_SPARSE_MMA_MASK
	.align		4
.L_287:
        /*0038*/ 	.byte	0x03, 0x50
        /*003a*/ 	.short	0x0000


	//----- nvinfo : EIATTR_MAXREG_COUNT
	.align		4
        /*003c*/ 	.byte	0x03, 0x1b
        /*003e*/ 	.short	0x00ff


	//----- nvinfo : EIATTR_NUM_BARRIERS
	.align		4
        /*0040*/ 	.byte	0x02, 0x4c
        /*0042*/ 	.byte	0x01
	.zero		1


	//----- nvinfo : EIATTR_MERCURY_ISA_VERSION
	.align		4
        /*0044*/ 	.byte	0x03, 0x5f
        /*0046*/ 	.short	0x0101


	//----- nvinfo : EIATTR_VRC_CTA_INIT_COUNT
	.align		4
        /*0048*/ 	.byte	0x02, 0x4a
	.zero		1
	.zero		1


	//----- nvinfo : EIATTR_EXIT_INSTR_OFFSETS
	.align		4
        /*004c*/ 	.byte	0x04, 0x1c
        /*004e*/ 	.short	(.L_289 - .L_288)


	//   ....[0]....
.L_288:
        /*0050*/ 	.word	0x00000090


	//   ....[1]....
        /*0054*/ 	.word	0x000001f0


	//   ....[2]....
        /*0058*/ 	.word	0x00000390


	//   ....[3]....
        /*005c*/ 	.word	0x000003e0


	//----- nvinfo : EIATTR_CRS_STACK_SIZE
	.align		4
.L_289:
        /*0060*/ 	.byte	0x04, 0x1e
        /*0062*/ 	.short	(.L_291 - .L_290)
.L_290:
        /*0064*/ 	.word	0x00000000


	//----- nvinfo : EIATTR_CBANK_PARAM_SIZE
	.align		4
.L_291:
        /*0068*/ 	.byte	0x03, 0x19
        /*006a*/ 	.short	0x0014


	//----- nvinfo : EIATTR_PARAM_CBANK
	.align		4
        /*006c*/ 	.byte	0x04, 0x0a
        /*006e*/ 	.short	(.L_293 - .L_292)
	.align		4
.L_292:
        /*0070*/ 	.word	index@(.nv.constant0._Z23reduction_warp_unrolledPiS_i)
        /*0074*/ 	.short	0x0380
        /*0076*/ 	.short	0x0014


	//----- nvinfo : EIATTR_SW_WAR
	.align		4
.L_293:
        /*0078*/ 	.byte	0x04, 0x36
        /*007a*/ 	.short	(.L_295 - .L_294)
.L_294:
        /*007c*/ 	.word	0x00000008
.L_295:


//--------------------- .nv.info._Z31reduction_unrolling_interleavedPiS_ii --------------------------
	.section	.nv.info._Z31reduction_unrolling_interleavedPiS_ii,"",@"SHT_CUDA_INFO"
	.sectionflags	@""
	.align	4


	//----- nvinfo : EIATTR_CUDA_API_VERSION
	.align		4
        /*0000*/ 	.byte	0x04, 0x37
        /*0002*/ 	.short	(.L_297 - .L_296)
.L_296:
        /*0004*/ 	.word	0x00000082


	//----- nvinfo : EIATTR_KPARAM_INFO
	.align		4
.L_297:
        /*0008*/ 	.byte	0x04, 0x17
        /*000a*/ 	.short	(.L_299 - .L_298)
.L_298:
        /*000c*/ 	.word	0x00000000
        /*0010*/ 	.short	0x0003
        /*0012*/ 	.short	0x0014
        /*0014*/ 	.byte	0x00, 0xf0, 0x11, 0x00


	//----- nvinfo : EIATTR_KPARAM_INFO
	.align		4
.L_299:
        /*0018*/ 	.byte	0x04, 0x17
        /*001a*/ 	.short	(.L_301 - .L_300)
.L_300:
        /*001c*/ 	.word	0x00000000
        /*0020*/ 	.short	0x0002
        /*0022*/ 	.short	0x0010
        /*0024*/ 	.byte	0x00, 0xf0, 0x11, 0x00


	//----- nvinfo : EIATTR_KPARAM_INFO
	.align		4
.L_301:
        /*0028*/ 	.byte	0x04, 0x17
        /*002a*/ 	.short	(.L_303 - .L_302)
.L_302:
        /*002c*/ 	.word	0x00000000
        /*0030*/ 	.short	0x0001
        /*0032*/ 	.short	0x0008
        /*0034*/ 	.byte	0x00, 0xf5, 0x21, 0x00


	//----- nvinfo : EIATTR_KPARAM_INFO
	.align		4
.L_303:
        /*0038*/ 	.byte	0x04, 0x17
        /*003a*/ 	.short	(.L_305 - .L_304)
.L_304:
        /*003c*/ 	.word	0x00000000
        /*0040*/ 	.short	0x0000
        /*0042*/ 	.short	0x0000
        /*0044*/ 	.byte	0x00, 0xf5, 0x21, 0x00


	//----- nvinfo : EIATTR_SPARSE_MMA_MASK
	.align		4
.L_305:
        /*0048*/ 	.byte	0x03, 0x50
        /*004a*/ 	.short	0x0000


	//----- nvinfo : EIATTR_MAXREG_COUNT
	.align		4
        /*004c*/ 	.byte	0x03, 0x1b
        /*004e*/ 	.short	0x00ff


	//----- nvinfo : EIATTR_NUM_BARRIERS
	.align		4
        /*0050*/ 	.byte	0x02, 0x4c
        /*0052*/ 	.byte	0x01
	.zero		1


	//----- nvinfo : EIATTR_MERCURY_ISA_VERSION
	.align		4
        /*0054*/ 	.byte	0x03, 0x5f
        /*0056*/ 	.short	0x0101


	//----- nvinfo : EIATTR_VRC_CTA_INIT_COUNT
	.align		4
        /*0058*/ 	.byte	0x02, 0x4a
	.zero		1
	.zero		1


	//----- nvinfo : EIATTR_EXIT_INSTR_OFFSETS
	.align		4
        /*005c*/ 	.byte	0x04, 0x1c
        /*005e*/ 	.short	(.L_307 - .L_306)


	//   ....[0]....
.L_306:
        /*0060*/ 	.word	0x00000090


	//   ....[1]....
        /*0064*/ 	.word	0x00000d10


	//   ....[2]....
        /*0068*/ 	.word	0x00000d60


	//----- nvinfo : EIATTR_CRS_STACK_SIZE
	.align		4
.L_307:
        /*006c*/ 	.byte	0x04, 0x1e
        /*006e*/ 	.short	(.L_309 - .L_308)
.L_308:
        /*0070*/ 	.word	0x00000000


	//----- nvinfo : EIATTR_CBANK_PARAM_SIZE
	.align		4
.L_309:
        /*0074*/ 	.byte	0x03, 0x19
        /*0076*/ 	.short	0x0018


	//----- nvinfo : EIATTR_PARAM_CBANK
	.align		4
        /*0078*/ 	.byte	0x04, 0x0a
        /*007a*/ 	.short	(.L_311 - .L_310)
	.align		4
.L_310:
        /*007c*/ 	.word	index@(.nv.constant0._Z31reduction_unrolling_interleavedPiS_ii)
        /*0080*/ 	.short	0x0380
        /*0082*/ 	.short	0x0018


	//----- nvinfo : EIATTR_SW_WAR
	.align		4
.L_311:
        /*0084*/ 	.byte	0x04, 0x36
        /*0086*/ 	.short	(.L_313 - .L_312)
.L_312:
        /*0088*/ 	.word	0x00000008
.L_313:


//--------------------- .nv.info._Z26reduction_unrolling_blocksPiS_ii --------------------------
	.section	.nv.info._Z26reduction_unrolling_blocksPiS_ii,"",@"SHT_CUDA_INFO"
	.sectionflags	@""
	.align	4


	//----- nvinfo : EIATTR_CUDA_API_VERSION
	.align		4
        /*0000*/ 	.byte	0x04, 0x37
        /*0002*/ 	.short	(.L_315 - .L_314)
.L_314:
        /*0004*/ 	.word	0x00000082


	//----- nvinfo : EIATTR_KPARAM_INFO
	.align		4
.L_315:
        /*0008*/ 	.byte	0x04, 0x17
        /*000a*/ 	.short	(.L_317 - .L_316)
.L_316:
        /*000c*/ 	.word	0x00000000
        /*0010*/ 	.short	0x0003
        /*0012*/ 	.short	0x0014
        /*0014*/ 	.byte	0x00, 0xf0, 0x11, 0x00


	//----- nvinfo : EIATTR_KPARAM_INFO
	.align		4
.L_317:
        /*0018*/ 	.byte	0x04, 0x17
        /*001a*/ 	.short	(.L_319 - .L_318)
.L_318:
        /*001c*/ 	.word	0x00000000
        /*0020*/ 	.short	0x0002
        /*0022*/ 	.short	0x0010
        /*0024*/ 	.byte	0x00, 0xf0, 0x11, 0x00


	//----- nvinfo : EIATTR_KPARAM_INFO
	.align		4
.L_319:
        /*0028*/ 	.byte	0x04, 0x17
        /*002a*/ 	.short	(.L_321 - .L_320)
.L_320:
        /*002c*/ 	.word	0x00000000
        /*0030*/ 	.short	0x0001
        /*0032*/ 	.short	0x0008
        /*0034*/ 	.byte	0x00, 0xf5, 0x21, 0x00


	//----- nvinfo : EIATTR_KPARAM_INFO
	.align		4
.L_321:
        /*0038*/ 	.byte	0x04, 0x17
        /*003a*/ 	.short	(.L_323 - .L_322)
.L_322:
        /*003c*/ 	.word	0x00000000
        /*0040*/ 	.short	0x0000
        /*0042*/ 	.short	0x0000
        /*0044*/ 	.byte	0x00, 0xf5, 0x21, 0x00


	//----- nvinfo : EIATTR_SPARSE_MMA_MASK
	.align		4
.L_323:
        /*0048*/ 	.byte	0x03, 0x50
        /*004a*/ 	.short	0x0000


	//----- nvinfo : EIATTR_MAXREG_COUNT
	.align		4
        /*004c*/ 	.byte	0x03, 0x1b
        /*004e*/ 	.short	0x00ff


	//----- nvinfo : EIATTR_NUM_BARRIERS
	.align		4
        /*0050*/ 	.byte	0x02, 0x4c
        /*0052*/ 	.byte	0x01
	.zero		1


	//----- nvinfo : EIATTR_MERCURY_ISA_VERSION
	.align		4
        /*0054*/ 	.byte	0x03, 0x5f
        /*0056*/ 	.short	0x0101


	//----- nvinfo : EIATTR_VRC_CTA_INIT_COUNT
	.align		4
        /*0058*/ 	.byte	0x02, 0x4a
	.zero		1
	.zero		1


	//----- nvinfo : EIATTR_EXIT_INSTR_OFFSETS
	.align		4
        /*005c*/ 	.byte	0x04, 0x1c
        /*005e*/ 	.short	(.L_325 - .L_324)


	//   ....[0]....
.L_324:
        /*0060*/ 	.word	0x000000a0


	//   ....[1]....
        /*0064*/ 	.word	0x00001030


	//   ....[2]....
        /*0068*/ 	.word	0x00001090


	//----- nvinfo : EIATTR_CRS_STACK_SIZE
	.align		4
.L_325:
        /*006c*/ 	.byte	0x04, 0x1e
        /*006e*/ 	.short	(.L_327 - .L_326)
.L_326:
        /*0070*/ 	.word	0x00000000


	//----- nvinfo : EIATTR_CBANK_PARAM_SIZE
	.align		4
.L_327:
        /*0074*/ 	.byte	0x03, 0x19
        /*0076*/ 	.short	0x0018


	//----- nvinfo : EIATTR_PARAM_CBANK
	.align		4
        /*0078*/ 	.byte	0x04, 0x0a
        /*007a*/ 	.short	(.L_329 - .L_328)
	.align		4
.L_328:
        /*007c*/ 	.word	index@(.nv.constant0._Z26reduction_unrolling_blocksPiS_ii)
        /*0080*/ 	.short	0x0380
        /*0082*/ 	.short	0x0018


	//----- nvinfo : EIATTR_SW_WAR
	.align		4
.L_329:
        /*0084*/ 	.byte	0x04, 0x36
        /*0086*/ 	.short	(.L_331 - .L_330)
.L_330:
        /*0088*/ 	.word	0x00000008
.L_331:


//--------------------- .nv.info._Z27reduction_unrolling_blocks2PiS_i --------------------------
	.section	.nv.info._Z27reduction_unrolling_blocks2PiS_i,"",@"SHT_CUDA_INFO"
	.sectionflags	@""
	.align	4


	//----- nvinfo : EIATTR_CUDA_API_VERSION
	.align		4
        /*0000*/ 	.byte	0x04, 0x37
        /*0002*/ 	.short	(.L_333 - .L_332)
.L_332:
        /*0004*/ 	.word	0x00000082


	//----- nvinfo : EIATTR_KPARAM_INFO
	.align		4
.L_333:
        /*0008*/ 	.byte	0x04, 0x17
        /*000a*/ 	.short	(.L_335 - .L_334)
.L_334:
        /*000c*/ 	.word	0x00000000
        /*0010*/ 	.short	0x0002
        /*0012*/ 	.short	0x0010
        /*0014*/ 	.byte	0x00, 0xf0, 0x11, 0x00


	//----- nvinfo : EIATTR_KPARAM_INFO
	.align		4
.L_335:
        /*0018*/ 	.byte	0x04, 0x17
        /*001a*/ 	.short	(.L_337 - .L_336)
.L_336:
        /*001c*/ 	.word	0x00000000
        /*0020*/ 	.short	0x0001
        /*0022*/ 	.short	0x0008
        /*0024*/ 	.byte	0x00, 0xf5, 0x21, 0x00


	//----- nvinfo : EIATTR_KPARAM_INFO
	.align		4
.L_337:
        /*0028*/ 	.byte	0x04, 0x17
        /*002a*/ 	.short	(.L_339 - .L_338)
.L_338:
        /*002c*/ 	.word	0x00000000
        /*0030*/ 	.short	0x0000
        /*0032*/ 	.short	0x0000
        /*0034*/ 	.byte	0x00, 0xf5, 0x21, 0x00


	//----- nvinfo : EIATTR_SPARSE_MMA_MASK
	.align		4
.L_339:
        /*0038*/ 	.byte	0x03, 0x50
        /*003a*/ 	.short	0x0000


	//----- nvinfo : EIATTR_MAXREG_COUNT
	.align		4
        /*003c*/ 	.byte	0x03, 0x1b
        /*003e*/ 	.short	0x00ff


	//----- nvinfo : EIATTR_NUM_BARRIERS
	.align		4
        /*0040*/ 	.byte	0x02, 0x4c
        /*0042*/ 	.byte	0x01
	.zero		1


	//----- nvinfo : EIATTR_MERCURY_ISA_VERSION
	.align		4
        /*0044*/ 	.byte	0x03, 0x5f
        /*0046*/ 	.short	0x0101


	//----- nvinfo : EIATTR_VRC_CTA_INIT_COUNT
	.align		4
        /*0048*/ 	.byte	0x02, 0x4a
	.zero		1
	.zero		1


	//----- nvinfo : EIATTR_EXIT_INSTR_OFFSETS
	.align		4
        /*004c*/ 	.byte	0x04, 0x1c
        /*004e*/ 	.short	(.L_341 - .L_340)


	//   ....[0]....
.L_340:
        /*0050*/ 	.word	0x00000090


	//   ....[1]....
        /*0054*/ 	.word	0x000002d0


	//   ....[2]....
        /*0058*/ 	.word	0x00000320


	//----- nvinfo : EIATTR_CRS_STACK_SIZE
	.align		4
.L_341:
        /*005c*/ 	.byte	0x04, 0x1e
        /*005e*/ 	.short	(.L_343 - .L_342)
.L_342:
        /*0060*/ 	.word	0x00000000


	//----- nvinfo : EIATTR_CBANK_PARAM_SIZE
	.align		4
.L_343:
        /*0064*/ 	.byte	0x03, 0x19
        /*0066*/ 	.short	0x0014


	//----- nvinfo : EIATTR_PARAM_CBANK
	.align		4
        /*0068*/ 	.byte	0x04, 0x0a
        /*006a*/ 	.short	(.L_345 - .L_344)
	.align		4
.L_344:
        /*006c*/ 	.word	index@(.nv.constant0._Z27reduction_unrolling_blocks2PiS_i)
        /*0070*/ 	.short	0x0380
        /*0072*/ 	.short	0x0014


	//----- nvinfo : EIATTR_SW_WAR
	.align		4
.L_345:
        /*0074*/ 	.byte	0x04, 0x36
        /*0076*/ 	.short	(.L_347 - .L_346)
.L_346:
        /*0078*/ 	.word	0x00000008
.L_347:


//--------------------- .nv.info._Z27reduction_interleaved_pairsPiS_i --------------------------
	.section	.nv.info._Z27reduction_interleaved_pairsPiS_i,"",@"SHT_CUDA_INFO"
	.sectionflags	@""
	.align	4


	//----- nvinfo : EIATTR_CUDA_API_VERSION
	.align		4
        /*0000*/ 	.byte	0x04, 0x37
        /*0002*/ 	.short	(.L_349 - .L_348)
.L_348:
        /*0004*/ 	.word	0x00000082


	//----- nvinfo : EIATTR_KPARAM_INFO
	.align		4
.L_349:
        /*0008*/ 	.byte	0x04, 0x17
        /*000a*/ 	.short	(.L_351 - .L_350)
.L_350:
        /*000c*/ 	.word	0x00000000
        /*0010*/ 	.short	0x0002
        /*0012*/ 	.short	0x0010
        /*0014*/ 	.byte	0x00, 0xf0, 0x11, 0x00


	//----- nvinfo : EIATTR_KPARAM_INFO
	.align		4
.L_351:
        /*0018*/ 	.byte	0x04, 0x17
        /*001a*/ 	.short	(.L_353 - .L_352)
.L_352:
        /*001c*/ 	.word	0x00000000
        /*0020*/ 	.short	0x0001
        /*0022*/ 	.short	0x0008
        /*0024*/ 	.byte	0x00, 0xf5, 0x21, 0x00


	//----- nvinfo : EIATTR_KPARAM_INFO
	.align		4
.L_353:
        /*0028*/ 	.byte	0x04, 0x17
        /*002a*/ 	.short	(.L_355 - .L_354)
.L_354:
        /*002c*/ 	.word	0x00000000
        /*0030*/ 	.short	0x0000
        /*0032*/ 	.short	0x0000
        /*0034*/ 	.byte	0x00, 0xf5, 0x21, 0x00


	//----- nvinfo : EIATTR_SPARSE_MMA_MASK
	.align		4
.L_355:
        /*0038*/ 	.byte	0x03, 0x50
        /*003a*/ 	.short	0x0000


	//----- nvinfo : EIATTR_MAXREG_COUNT
	.align		4
        /*003c*/ 	.byte	0x03, 0x1b
        /*003e*/ 	.short	0x00ff


	//----- nvinfo : EIATTR_NUM_BARRIERS
	.align		4
        /*0040*/ 	.byte	0x02, 0x4c
        /*0042*/ 	.byte	0x01
	.zero		1


	//----- nvinfo : EIATTR_MERCURY_ISA_VERSION
	.align		4
        /*0044*/ 	.byte	0x03, 0x5f
        /*0046*/ 	.short	0x0101


	//----- nvinfo : EIATTR_VRC_CTA_INIT_COUNT
	.align		4
        /*0048*/ 	.byte	0x02, 0x4a
	.zero		1
	.zero		1


	//----- nvinfo : EIATTR_EXIT_INSTR_OFFSETS
	.align		4
        /*004c*/ 	.byte	0x04, 0x1c
        /*004e*/ 	.short	(.L_357 - .L_356)


	//   ....[0]....
.L_356:
        /*0050*/ 	.word	0x00000080


	//   ....[1]....
        /*0054*/ 	.word	0x000001e0


	//   ....[2]....
        /*0058*/ 	.word	0x00000230


	//----- nvinfo : EIATTR_CRS_STACK_SIZE
	.align		4
.L_357:
        /*005c*/ 	.byte	0x04, 0x1e
        /*005e*/ 	.short	(.L_359 - .L_358)
.L_358:
        /*0060*/ 	.word	0x00000000


	//----- nvinfo : EIATTR_CBANK_PARAM_SIZE
	.align		4
.L_359:
        /*0064*/ 	.byte	0x03, 0x19
        /*0066*/ 	.short	0x0014


	//----- nvinfo : EIATTR_PARAM_CBANK
	.align		4
        /*0068*/ 	.byte	0x04, 0x0a
        /*006a*/ 	.short	(.L_361 - .L_360)
	.align		4
.L_360:
        /*006c*/ 	.word	index@(.nv.constant0._Z27reduction_interleaved_pairsPiS_i)
        /*0070*/ 	.short	0x0380
        /*0072*/ 	.short	0x0014


	//----- nvinfo : EIATTR_SW_WAR
	.align		4
.L_361:
        /*0074*/ 	.byte	0x04, 0x36
        /*0076*/ 	.short	(.L_363 - .L_362)
.L_362:
        /*0078*/ 	.word	0x00000008
.L_363:


//--------------------- .nv.info._Z12efficientSumPiS_i --------------------------
	.section	.nv.info._Z12efficientSumPiS_i,"",@"SHT_CUDA_INFO"
	.sectionflags	@""
	.align	4


	//----- nvinfo : EIATTR_CUDA_API_VERSION
	.align		4
        /*0000*/ 	.byte	0x04, 0x37
        /*0002*/ 	.short	(.L_365 - .L_364)
.L_364:
        /*0004*/ 	.word	0x00000082


	//----- nvinfo : EIATTR_KPARAM_INFO
	.align		4
.L_365:
        /*0008*/ 	.byte	0x04, 0x17
        /*000a*/ 	.short	(.L_367 - .L_366)
.L_366:
        /*000c*/ 	.word	0x00000000
        /*0010*/ 	.short	0x0002
        /*0012*/ 	.short	0x0010
        /*0014*/ 	.byte	0x00, 0xf0, 0x11, 0x00


	//----- nvinfo : EIATTR_KPARAM_INFO
	.align		4
.L_367:
        /*0018*/ 	.byte	0x04, 0x17
        /*001a*/ 	.short	(.L_369 - .L_368)
.L_368:
        /*001c*/ 	.word	0x00000000
        /*0020*/ 	.short	0x0001
        /*0022*/ 	.short	0x0008
        /*0024*/ 	.byte	0x00, 0xf5, 0x21, 0x00


	//----- nvinfo : EIATTR_KPARAM_INFO
	.align		4
.L_369:
        /*0028*/ 	.byte	0x04, 0x17
        /*002a*/ 	.short	(.L_371 - .L_370)
.L_370:
        /*002c*/ 	.word	0x00000000
        /*0030*/ 	.short	0x0000
        /*0032*/ 	.short	0x0000
        /*0034*/ 	.byte	0x00, 0xf5, 0x21, 0x00


	//----- nvinfo : EIATTR_SPARSE_MMA_MASK
	.align		4
.L_371:
        /*0038*/ 	.byte	0x03, 0x50
        /*003a*/ 	.short	0x0000


	//----- nvinfo : EIATTR_MAXREG_COUNT
	.align		4
        /*003c*/ 	.byte	0x03, 0x1b
        /*003e*/ 	.short	0x00ff


	//----- nvinfo : EIATTR_NUM_BARRIERS
	.align		4
        /*0040*/ 	.byte	0x02, 0x4c
        /*0042*/ 	.byte	0x01
	.zero		1


	//----- nvinfo : EIATTR_MERCURY_ISA_VERSION
	.align		4
        /*0044*/ 	.byte	0x03, 0x5f
        /*0046*/ 	.short	0x0101


	//----- nvinfo : EIATTR_VRC_CTA_INIT_COUNT
	.align		4
        /*0048*/ 	.byte	0x02, 0x4a
	.zero		1
	.zero		1


	//----- nvinfo : EIATTR_EXIT_INSTR_OFFSETS
	.align		4
        /*004c*/ 	.byte	0x04, 0x1c
        /*004e*/ 	.short	(.L_373 - .L_372)


	//   ....[0]....
.L_372:
        /*0050*/ 	.word	0x00000080


	//   ....[1]....
        /*0054*/ 	.word	0x00000230


	//   ....[2]....
        /*0058*/ 	.word	0x000002a0


	//----- nvinfo : EIATTR_CRS_STACK_SIZE
	.align		4
.L_373:
        /*005c*/ 	.byte	0x04, 0x1e
        /*005e*/ 	.short	(.L_375 - .L_374)
.L_374:
        /*0060*/ 	.word	0x00000000


	//----- nvinfo : EIATTR_CBANK_PARAM_SIZE
	.align		4
.L_375:
        /*0064*/ 	.byte	0x03, 0x19
        /*0066*/ 	.short	0x0014


	//----- nvinfo : EIATTR_PARAM_CBANK
	.align		4
        /*0068*/ 	.byte	0x04, 0x0a
        /*006a*/ 	.short	(.L_377 - .L_376)
	.align		4
.L_376:
        /*006c*/ 	.word	index@(.nv.constant0._Z12efficientSumPiS_i)
        /*0070*/ 	.short	0x0380
        /*0072*/ 	.short	0x0014


	//----- nvinfo : EIATTR_SW_WAR
	.align		4
.L_377:
        /*0074*/ 	.byte	0x04, 0x36
        /*0076*/ 	.short	(.L_379 - .L_378)
.L_378:
        /*0078*/ 	.word	0x00000008
.L_379:


//--------------------- .nv.info._Z27neighbored_paired_reductionPiS_i --------------------------
	.section	.nv.info._Z27neighbored_paired_reductionPiS_i,"",@"SHT_CUDA_INFO"
	.sectionflags	@""
	.align	4


	//----- nvinfo : EIATTR_CUDA_API_VERSION
	.align		4
        /*0000*/ 	.byte	0x04, 0x37
        /*0002*/ 	.short	(.L_381 - .L_380)
.L_380:
        /*0004*/ 	.word	0x00000082


	//----- nvinfo : EIATTR_KPARAM_INFO
	.align		4
.L_381:
        /*0008*/ 	.byte	0x04, 0x17
        /*000a*/ 	.short	(.L_383 - .L_382)
.L_382:
        /*000c*/ 	.word	0x00000000
        /*0010*/ 	.short	0x0002
        /*0012*/ 	.short	0x0010
        /*0014*/ 	.byte	0x00, 0xf0, 0x11, 0x00


	//----- nvinfo : EIATTR_KPARAM_INFO
	.align		4
.L_383:
        /*0018*/ 	.byte	0x04, 0x17
        /*001a*/ 	.short	(.L_385 - .L_384)
.L_384:
        /*001c*/ 	.word	0x00000000
        /*0020*/ 	.short	0x0001
        /*0022*/ 	.short	0x0008
        /*0024*/ 	.byte	0x00, 0xf5, 0x21, 0x00


	//----- nvinfo : EIATTR_KPARAM_INFO
	.align		4
.L_385:
        /*0028*/ 	.byte	0x04, 0x17
        /*002a*/ 	.short	(.L_387 - .L_386)
.L_386:
        /*002c*/ 	.word	0x00000000
        /*0030*/ 	.short	0x0000
        /*0032*/ 	.short	0x0000
        /*0034*/ 	.byte	0x00, 0xf5, 0x21, 0x00


	//----- nvinfo : EIATTR_SPARSE_MMA_MASK
	.align		4
.L_387:
        /*0038*/ 	.byte	0x03, 0x50
        /*003a*/ 	.short	0x0000


	//----- nvinfo : EIATTR_MAXREG_COUNT
	.align		4
        /*003c*/ 	.byte	0x03, 0x1b
        /*003e*/ 	.short	0x00ff


	//----- nvinfo : EIATTR_NUM_BARRIERS
	.align		4
        /*0040*/ 	.byte	0x02, 0x4c
        /*0042*/ 	.byte	0x01
	.zero		1


	//----- nvinfo : EIATTR_MERCURY_ISA_VERSION
	.align		4
        /*0044*/ 	.byte	0x03, 0x5f
        /*0046*/ 	.short	0x0101


	//----- nvinfo : EIATTR_VRC_CTA_INIT_COUNT
	.align		4
        /*0048*/ 	.byte	0x02, 0x4a
	.zero		1
	.zero		1


	//----- nvinfo : EIATTR_EXIT_INSTR_OFFSETS
	.align		4
        /*004c*/ 	.byte	0x04, 0x1c
        /*004e*/ 	.short	(.L_389 - .L_388)


	//   ....[0]....
.L_388:
        /*0050*/ 	.word	0x00000070


	//   ....[1]....
        /*0054*/ 	.word	0x000001f0


	//   ....[2]....
        /*0058*/ 	.word	0x00000240


	//----- nvinfo : EIATTR_CRS_STACK_SIZE
	.align		4
.L_389:
        /*005c*/ 	.byte	0x04, 0x1e
        /*005e*/ 	.short	(.L_391 - .L_390)
.L_390:
        /*0060*/ 	.word	0x00000000


	//----- nvinfo : EIATTR_CBANK_PARAM_SIZE
	.align		4
.L_391:
        /*0064*/ 	.byte	0x03, 0x19
        /*0066*/ 	.short	0x0014


	//----- nvinfo : EIATTR_PARAM_CBANK
	.align		4
        /*0068*/ 	.byte	0x04, 0x0a
        /*006a*/ 	.short	(.L_393 - .L_392)
	.align		4
.L_392:
        /*006c*/ 	.word	index@(.nv.constant0._Z27neighbored_paired_reductionPiS_i)
        /*0070*/ 	.short	0x0380
        /*0072*/ 	.short	0x0014


	//----- nvinfo : EIATTR_SW_WAR
	.align		4
.L_393:
        /*0074*/ 	.byte	0x04, 0x36
        /*0076*/ 	.short	(.L_395 - .L_394)
.L_394:
        /*0078*/ 	.word	0x00000008
.L_395:


//--------------------- .nv.info._Z12no_reductionPiS_i --------------------------
	.section	.nv.info._Z12no_reductionPiS_i,"",@"SHT_CUDA_INFO"
	.sectionflags	@""
	.align	4


	//----- nvinfo : EIATTR_CUDA_API_VERSION
	.align		4
        /*0000*/ 	.byte	0x04, 0x37
        /*0002*/ 	.short	(.L_397 - .L_396)
.L_396:
        /*0004*/ 	.word	0x00000082


	//----- nvinfo : EIATTR_KPARAM_INFO
	.align		4
.L_397:
        /*0008*/ 	.byte	0x04, 0x17
        /*000a*/ 	.short	(.L_399 - .L_398)
.L_398:
        /*000c*/ 	.word	0x00000000
        /*0010*/ 	.short	0x0002
        /*0012*/ 	.short	0x0010
        /*0014*/ 	.byte	0x00, 0xf0, 0x11, 0x00


	//----- nvinfo : EIATTR_KPARAM_INFO
	.align		4
.L_399:
        /*0018*/ 	.byte	0x04, 0x17
        /*001a*/ 	.short	(.L_401 - .L_400)
.L_400:
        /*001c*/ 	.word	0x00000000
        /*0020*/ 	.short	0x0001
        /*0022*/ 	.short	0x0008
        /*0024*/ 	.byte	0x00, 0xf5, 0x21, 0x00


	//----- nvinfo : EIATTR_KPARAM_INFO
	.align		4
.L_401:
        /*0028*/ 	.byte	0x04, 0x17
        /*002a*/ 	.short	(.L_403 - .L_402)
.L_402:
        /*002c*/ 	.word	0x00000000
        /*0030*/ 	.short	0x0000
        /*0032*/ 	.short	0x0000
        /*0034*/ 	.byte	0x00, 0xf5, 0x21, 0x00


	//----- nvinfo : EIATTR_SPARSE_MMA_MASK
	.align		4
.L_403:
        /*0038*/ 	.byte	0x03, 0x50
        /*003a*/ 	.short	0x0000


	//----- nvinfo : EIATTR_MAXREG_COUNT
	.align		4
        /*003c*/ 	.byte	0x03, 0x1b
        /*003e*/ 	.short	0x00ff


	//----- nvinfo : EIATTR_NUM_BARRIERS
	.align		4
        /*0040*/ 	.byte	0x02, 0x4c
        /*0042*/ 	.byte	0x01
	.zero		1


	//----- nvinfo : EIATTR_MERCURY_ISA_VERSION
	.align		4
        /*0044*/ 	.byte	0x03, 0x5f
        /*0046*/ 	.short	0x0101


	//----- nvinfo : EIATTR_VRC_CTA_INIT_COUNT
	.align		4
        /*0048*/ 	.byte	0x02, 0x4a
	.zero		1
	.zero		1


	//----- nvinfo : EIATTR_EXIT_INSTR_OFFSETS
	.align		4
        /*004c*/ 	.byte	0x04, 0x1c
        /*004e*/ 	.short	(.L_405 - .L_404)


	//   ....[0]....
.L_404:
        /*0050*/ 	.word	0x00000070


	//   ....[1]....
        /*0054*/ 	.word	0x00000110


	//----- nvinfo : EIATTR_CBANK_PARAM_SIZE
	.align		4
.L_405:
        /*0058*/ 	.byte	0x03, 0x19
        /*005a*/ 	.short	0x0014


	//----- nvinfo : EIATTR_PARAM_CBANK
	.align		4
        /*005c*/ 	.byte	0x04, 0x0a
        /*005e*/ 	.short	(.L_407 - .L_406)
	.align		4
.L_406:
        /*0060*/ 	.word	index@(.nv.constant0._Z12no_reductionPiS_i)
        /*0064*/ 	.short	0x0380
        /*0066*/ 	.short	0x0014


	//----- nvinfo : EIATTR_SW_WAR
	.align		4
.L_407:
        /*0068*/ 	.byte	0x04, 0x36
        /*006a*/ 	.short	(.L_409 - .L_408)
.L_408:
        /*006c*/ 	.word	0x00000008
.L_409:


//--------------------- .nv.info._Z11warpDetailsv --------------------------
	.section	.nv.info._Z11warpDetailsv,"",@"SHT_CUDA_INFO"
	.sectionflags	@""
	.align	4


	//----- nvinfo : EIATTR_CUDA_API_VERSION
	.align		4
        /*0000*/ 	.byte	0x04, 0x37
        /*0002*/ 	.short	(.L_411 - .L_410)
.L_410:
        /*0004*/ 	.word	0x00000082


	//----- nvinfo : EIATTR_SPARSE_MMA_MASK
	.align		4
.L_411:
        /*0008*/ 	.byte	0x03, 0x50
        /*000a*/ 	.short	0x0000


	//----- nvinfo : EIATTR_MAXREG_COUNT
	.align		4
        /*000c*/ 	.byte	0x03, 0x1b
        /*000e*/ 	.short	0x00ff


	//----- nvinfo : EIATTR_EXTERNS
	.align		4
        /*0010*/ 	.byte	0x04, 0x0f
        /*0012*/ 	.short	(.L_413 - .L_412)


	//   ....[0]....
	.align		4
.L_412:
        /*0014*/ 	.word	index@(vprintf)


	//----- nvinfo : EIATTR_MERCURY_ISA_VERSION
	.align		4
.L_413:
        /*0018*/ 	.byte	0x03, 0x5f
        /*001a*/ 	.short	0x0101


	//----- nvinfo : EIATTR_VRC_CTA_INIT_COUNT
	.align		4
        /*001c*/ 	.byte	0x02, 0x4a
	.zero		1
	.zero		1


	//----- nvinfo : EIATTR_SYSCALL_OFFSETS
	.align		4
        /*0020*/ 	.byte	0x04, 0x46
        /*0022*/ 	.short	(.L_415 - .L_414)


	//   ....[0]....
.L_414:
        /*0024*/ 	.word	0x000001c0


	//----- nvinfo : EIATTR_EXIT_INSTR_OFFSETS
	.align		4
.L_415:
        /*0028*/ 	.byte	0x04, 0x1c
        /*002a*/ 	.short	(.L_417 - .L_416)


	//   ....[0]....
.L_416:
        /*002c*/ 	.word	0x000001d0


	//----- nvinfo : EIATTR_SW_WAR
	.align		4
.L_417:
        /*0030*/ 	.byte	0x04, 0x36
        /*0032*/ 	.short	(.L_419 - .L_418)
.L_418:
        /*0034*/ 	.word	0x00000008
.L_419:


//--------------------- .nv.info._Z10sum_arraysPiS_S_S_i --------------------------
	.section	.nv.info._Z10sum_arraysPiS_S_S_i,"",@"SHT_CUDA_INFO"
	.sectionflags	@""
	.align	4


	//----- nvinfo : EIATTR_CUDA_API_VERSION
	.align		4
        /*0000*/ 	.byte	0x04, 0x37
        /*0002*/ 	.short	(.L_421 - .L_420)
.L_420:
        /*0004*/ 	.word	0x00000082


	//----- nvinfo : EIATTR_KPARAM_INFO
	.align		4
.L_421:
        /*0008*/ 	.byte	0x04, 0x17
        /*000a*/ 	.short	(.L_423 - .L_422)
.L_422:
        /*000c*/ 	.word	0x00000000
        /*0010*/ 	.short	0x0004
        /*0012*/ 	.short	0x0020
        /*0014*/ 	.byte	0x00, 0xf0, 0x11, 0x00


	//----- nvinfo : EIATTR_KPARAM_INFO
	.align		4
.L_423:
        /*0018*/ 	.byte	0x04, 0x17
        /*001a*/ 	.short	(.L_425 - .L_424)
.L_424:
        /*001c*/ 	.word	0x00000000
        /*0020*/ 	.short	0x0003
        /*0022*/ 	.short	0x0018
        /*0024*/ 	.byte	0x00, 0xf5, 0x21, 0x00


	//----- nvinfo : EIATTR_KPARAM_INFO
	.align		4
.L_425:
        /*0028*/ 	.byte	0x04, 0x17
        /*002a*/ 	.short	(.L_427 - .L_426)
.L_426:
        /*002c*/ 	.word	0x00000000
        /*0030*/ 	.short	0x0002
        /*0032*/ 	.short	0x0010
        /*0034*/ 	.byte	0x00, 0xf5, 0x21, 0x00


	//----- nvinfo : EIATTR_KPARAM_INFO
	.align		4
.L_427:
        /*0038*/ 	.byte	0x04, 0x17
        /*003a*/ 	.short	(.L_429 - .L_428)
.L_428:
        /*003c*/ 	.word	0x00000000
        /*0040*/ 	.short	0x0001
        /*0042*/ 	.short	0x0008
        /*0044*/ 	.byte	0x00, 0xf5, 0x21, 0x00


	//----- nvinfo : EIATTR_KPARAM_INFO
	.align		4
.L_429:
        /*0048*/ 	.byte	0x04, 0x17
        /*004a*/ 	.short	(.L_431 - .L_430)
.L_430:
        /*004c*/ 	.word	0x00000000
        /*0050*/ 	.short	0x0000
        /*0052*/ 	.short	0x0000
        /*0054*/ 	.byte	0x00, 0xf5, 0x21, 0x00


	//----- nvinfo : EIATTR_SPARSE_MMA_MASK
	.align		4
.L_431:
        /*0058*/ 	.byte	0x03, 0x50
        /*005a*/ 	.short	0x0000


	//----- nvinfo : EIATTR_MAXREG_COUNT
	.align		4
        /*005c*/ 	.byte	0x03, 0x1b
        /*005e*/ 	.short	0x00ff


	//----- nvinfo : EIATTR_MERCURY_ISA_VERSION
	.align		4
        /*0060*/ 	.byte	0x03, 0x5f
        /*0062*/ 	.short	0x0101


	//----- nvinfo : EIATTR_VRC_CTA_INIT_COUNT
	.align		4
        /*0064*/ 	.byte	0x02, 0x4a
	.zero		1
	.zero		1


	//----- nvinfo : EIATTR_EXIT_INSTR_OFFSETS
	.align		4
        /*0068*/ 	.byte	0x04, 0x1c
        /*006a*/ 	.short	(.L_433 - .L_432)


	//   ....[0]....
.L_432:
        /*006c*/ 	.word	0x00000070


	//   ....[1]....
        /*0070*/ 	.word	0x00000160


	//----- nvinfo : EIATTR_CBANK_PARAM_SIZE
	.align		4
.L_433:
        /*0074*/ 	.byte	0x03, 0x19
        /*0076*/ 	.short	0x0024


	//----- nvinfo : EIATTR_PARAM_CBANK
	.align		4
        /*0078*/ 	.byte	0x04, 0x0a
        /*007a*/ 	.short	(.L_435 - .L_434)
	.align		4
.L_434:
        /*007c*/ 	.word	index@(.nv.constant0._Z10sum_arraysPiS_S_S_i)
        /*0080*/ 	.short	0x0380
        /*0082*/ 	.short	0x0024


	//----- nvinfo : EIATTR_SW_WAR
	.align		4
.L_435:
        /*0084*/ 	.byte	0x04, 0x36
        /*0086*/ 	.short	(.L_437 - .L_436)
.L_436:
        /*0088*/ 	.word	0x00000008
.L_437:


//--------------------- .nv.info._Z9sum_arrayPiS_S_i --------------------------
	.section	.nv.info._Z9sum_arrayPiS_S_i,"",@"SHT_CUDA_INFO"
	.sectionflags	@""
	.align	4


	//----- nvinfo : EIATTR_CUDA_API_VERSION
	.align		4
        /*0000*/ 	.byte	0x04, 0x37
        /*0002*/ 	.short	(.L_439 - .L_438)
.L_438:
        /*0004*/ 	.word	0x00000082


	//----- nvinfo : EIATTR_KPARAM_INFO
	.align		4
.L_439:
        /*0008*/ 	.byte	0x04, 0x17
        /*000a*/ 	.short	(.L_441 - .L_440)
.L_440:
        /*000c*/ 	.word	0x00000000
        /*0010*/ 	.short	0x0003
        /*0012*/ 	.short	0x0018
        /*0014*/ 	.byte	0x00, 0xf0, 0x11, 0x00


	//----- nvinfo : EIATTR_KPARAM_INFO
	.align		4
.L_441:
        /*0018*/ 	.byte	0x04, 0x17
        /*001a*/ 	.short	(.L_443 - .L_442)
.L_442:
        /*001c*/ 	.word	0x00000000
        /*0020*/ 	.short	0x0002
        /*0022*/ 	.short	0x0010
        /*0024*/ 	.byte	0x00, 0xf5, 0x21, 0x00


	//----- nvinfo : EIATTR_KPARAM_INFO
	.align		4
.L_443:
        /*0028*/ 	.byte	0x04, 0x17
        /*002a*/ 	.short	(.L_445 - .L_444)
.L_444:
        /*002c*/ 	.word	0x00000000
        /*0030*/ 	.short	0x0001
        /*0032*/ 	.short	0x0008
        /*0034*/ 	.byte	0x00, 0xf5, 0x21, 0x00


	//----- nvinfo : EIATTR_KPARAM_INFO
	.align		4
.L_445:
        /*0038*/ 	.byte	0x04, 0x17
        /*003a*/ 	.short	(.L_447 - .L_446)
.L_446:
        /*003c*/ 	.word	0x00000000
        /*0040*/ 	.short	0x0000
        /*0042*/ 	.short	0x0000
        /*0044*/ 	.byte	0x00, 0xf5, 0x21, 0x00


	//----- nvinfo : EIATTR_SPARSE_MMA_MASK
	.align		4
.L_447:
        /*0048*/ 	.byte	0x03, 0x50
        /*004a*/ 	.short	0x0000


	//----- nvinfo : EIATTR_MAXREG_COUNT
	.align		4
        /*004c*/ 	.byte	0x03, 0x1b
        /*004e*/ 	.short	0x00ff


	//----- nvinfo : EIATTR_MERCURY_ISA_VERSION
	.align		4
        /*0050*/ 	.byte	0x03, 0x5f
        /*0052*/ 	.short	0x0101


	//----- nvinfo : EIATTR_VRC_CTA_INIT_COUNT
	.align		4
        /*0054*/ 	.byte	0x02, 0x4a
	.zero		1
	.zero		1


	//----- nvinfo : EIATTR_EXIT_INSTR_OFFSETS
	.align		4
        /*0058*/ 	.byte	0x04, 0x1c
        /*005a*/ 	.short	(.L_449 - .L_448)


	//   ....[0]....
.L_448:
        /*005c*/ 	.word	0x00000070


	//   ....[1]....
        /*0060*/ 	.word	0x00000130


	//----- nvinfo : EIATTR_CBANK_PARAM_SIZE
	.align		4
.L_449:
        /*0064*/ 	.byte	0x03, 0x19
        /*0066*/ 	.short	0x001c


	//----- nvinfo : EIATTR_PARAM_CBANK
	.align		4
        /*0068*/ 	.byte	0x04, 0x0a
        /*006a*/ 	.short	(.L_451 - .L_450)
	.align		4
.L_450:
        /*006c*/ 	.word	index@(.nv.constant0._Z9sum_arrayPiS_S_i)
        /*0070*/ 	.short	0x0380
        /*0072*/ 	.short	0x001c


	//----- nvinfo : EIATTR_SW_WAR
	.align		4
.L_451:
        /*0074*/ 	.byte	0x04, 0x36
        /*0076*/ 	.short	(.L_453 - .L_452)
.L_452:
        /*0078*/ 	.word	0x00000008
.L_453:


//--------------------- .nv.info._Z8kernel9DPii   --------------------------
	.section	.nv.info._Z8kernel9DPii,"",@"SHT_CUDA_INFO"
	.sectionflags	@""
	.align	4


	//----- nvinfo : EIATTR_CUDA_API_VERSION
	.align		4
        /*0000*/ 	.byte	0x04, 0x37
        /*0002*/ 	.short	(.L_455 - .L_454)
.L_454:
        /*0004*/ 	.word	0x00000082


	//----- nvinfo : EIATTR_KPARAM_INFO
	.align		4
.L_455:
        /*0008*/ 	.byte	0x04, 0x17
        /*000a*/ 	.short	(.L_457 - .L_456)
.L_456:
        /*000c*/ 	.word	0x00000000
        /*0010*/ 	.short	0x0001
        /*0012*/ 	.short	0x0008
        /*0014*/ 	.byte	0x00, 0xf0, 0x11, 0x00


	//----- nvinfo : EIATTR_KPARAM_INFO
	.align		4
.L_457:
        /*0018*/ 	.byte	0x04, 0x17
        /*001a*/ 	.short	(.L_459 - .L_458)
.L_458:
        /*001c*/ 	.word	0x00000000
        /*0020*/ 	.short	0x0000
        /*0022*/ 	.short	0x0000
        /*0024*/ 	.byte	0x00, 0xf5, 0x21, 0x00


	//----- nvinfo : EIATTR_SPARSE_MMA_MASK
	.align		4
.L_459:
        /*0028*/ 	.byte	0x03, 0x50
        /*002a*/ 	.short	0x0000


	//----- nvinfo : EIATTR_MAXREG_COUNT
	.align		4
        /*002c*/ 	.byte	0x03, 0x1b
        /*002e*/ 	.short	0x00ff


	//----- nvinfo : EIATTR_EXTERNS
	.align		4
        /*0030*/ 	.byte	0x04, 0x0f
        /*0032*/ 	.short	(.L_461 - .L_460)


	//   ....[0]....
	.align		4
.L_460:
        /*0034*/ 	.word	index@(vprintf)


	//----- nvinfo : EIATTR_MERCURY_ISA_VERSION
	.align		4
.L_461:
        /*0038*/ 	.byte	0x03, 0x5f
        /*003a*/ 	.short	0x0101


	//----- nvinfo : EIATTR_VRC_CTA_INIT_COUNT
	.align		4
        /*003c*/ 	.byte	0x02, 0x4a
	.zero		1
	.zero		1


	//----- nvinfo : EIATTR_SYSCALL_OFFSETS
	.align		4
        /*0040*/ 	.byte	0x04, 0x46
        /*0042*/ 	.short	(.L_463 - .L_462)


	//   ....[0]....
.L_462:
        /*0044*/ 	.word	0x00000260


	//----- nvinfo : EIATTR_EXIT_INSTR_OFFSETS
	.align		4
.L_463:
        /*0048*/ 	.byte	0x04, 0x1c
        /*004a*/ 	.short	(.L_465 - .L_464)


	//   ....[0]....
.L_464:
        /*004c*/ 	.word	0x000001a0


	//   ....[1]....
        /*0050*/ 	.word	0x00000270


	//----- nvinfo : EIATTR_CRS_STACK_SIZE
	.align		4
.L_465:
        /*0054*/ 	.byte	0x04, 0x1e
        /*0056*/ 	.short	(.L_467 - .L_466)
.L_466:
        /*0058*/ 	.word	0x00000000


	//----- nvinfo : EIATTR_CBANK_PARAM_SIZE
	.align		4
.L_467:
        /*005c*/ 	.byte	0x03, 0x19
        /*005e*/ 	.short	0x000c


	//----- nvinfo : EIATTR_PARAM_CBANK
	.align		4
        /*0060*/ 	.byte	0x04, 0x0a
        /*0062*/ 	.short	(.L_469 - .L_468)
	.align		4
.L_468:
        /*0064*/ 	.word	index@(.nv.constant0._Z8kernel9DPii)
        /*0068*/ 	.short	0x0380
        /*006a*/ 	.short	0x000c


	//----- nvinfo : EIATTR_SW_WAR
	.align		4
.L_469:
        /*006c*/ 	.byte	0x04, 0x36
        /*006e*/ 	.short	(.L_471 - .L_470)
.L_470:
        /*0070*/ 	.word	0x00000008
.L_471:


//--------------------- .nv.callgraph             --------------------------
	.section	.nv.callgraph,"",@"SHT_CUDA_CALLGRAPH"
	.align	4
	.sectionentsize	8
	.align		4
        /*0000*/ 	.word	0x00000000
	.align		4
        /*0004*/ 	.word	0xffffffff
	.align		4
        /*0008*/ 	.word	index@(_Z11warpDetailsv)
	.align		4
        /*000c*/ 	.word	index@(vprintf)
	.align		4
        /*0010*/ 	.word	index@(_Z8kernel9DPii)
	.align		4
        /*0014*/ 	.word	index@(vprintf)
	.align		4
        /*0018*/ 	.word	0x00000000
	.align		4
        /*001c*/ 	.word	0xfffffffe
	.align		4
        /*0020*/ 	.word	0x00000000
	.align		4
        /*0024*/ 	.word	0xfffffffd
	.align		4
        /*0028*/ 	.word	0x00000000
	.align		4
        /*002c*/ 	.word	0xfffffffc


//--------------------- .nv.constant4             --------------------------
	.section	.nv.constant4,"a",@progbits
	.align	8
	.align		8
.nv.constant4:
        /*0000*/ 	.dword	$str
	.align		8
        /*0008*/ 	.dword	$str$1
	.align		8
        /*0010*/ 	.dword	vprintf


//--------------------- .text._Z17convolutionKernelPhS_Pdii --------------------------
	.section	.text._Z17convolutionKernelPhS_Pdii,"ax",@progbits
	.align	128
        .global         _Z17convolutionKernelPhS_Pdii
        .type           _Z17convolutionKernelPhS_Pdii,@function
        .size           _Z17convolutionKernelPhS_Pdii,(.L_x_97 - _Z17convolutionKernelPhS_Pdii)
        .other          _Z17convolutionKernelPhS_Pdii,@"STO_CUDA_ENTRY STV_DEFAULT"
_Z17convolutionKernelPhS_Pdii:
.text._Z17convolutionKernelPhS_Pdii:
[----:B------:R-:W-:Y:S01]  /*0000*/  LDC R1, c[0x0][0x37c] ;  /* 0x0000df00ff017b82 */ /* 0x000fe20000000800 */
[----:B------:R-:W0:Y:S01]  /*0010*/  S2R R5, SR_TID.X ;  /* 0x0000000000057919 */ /* 0x000e220000002100 */
[----:B------:R-:W1:Y:S06]  /*0020*/  LDCU UR5, c[0x0][0x360] ;  /* 0x00006c00ff0577ac */ /* 0x000e6c0008000800 */
[----:B------:R-:W1:Y:S01]  /*0030*/  LDC R3, c[0x0][0x378] ;  /* 0x0000de00ff037b82 */ /* 0x000e620000000800 */
[----:B------:R-:W0:Y:S01]  /*0040*/  S2R R4, SR_CTAID.Z ;  /* 0x0000000000047919 */ /* 0x000e220000002700 */
[----:B------:R-:W2:Y:S06]  /*0050*/  LDCU UR7, c[0x0][0x398] ;  /* 0x00007300ff0777ac */ /* 0x000eac0008000800 */
[----:B------:R-:W3:Y:S08]  /*0060*/  S2UR UR4, SR_CTAID.X ;  /* 0x00000000000479c3 */ /* 0x000ef00000002500 */
[----:B------:R-:W4:Y:S08]  /*0070*/  S2UR UR6, SR_CTAID.Y ;  /* 0x00000000000679c3 */ /* 0x000f300000002600 */
[----:B------:R-:W4:Y:S01]  /*0080*/  LDC R2, c[0x0][0x374] ;  /* 0x0000dd00ff027b82 */ /* 0x000f220000000800 */
[----:B-1----:R-:W-:-:S02]  /*0090*/  IMAD R0, R3, UR5, RZ ;  /* 0x0000000503007c24 */ /* 0x002fc4000f8e02ff */
[----:B0-----:R-:W-:-:S04]  /*00a0*/  IMAD R5, R4, UR5, R5 ;  /* 0x0000000504057c24 */ /* 0x001fc8000f8e0205 */
[----:B---3--:R-:W-:-:S04]  /*00b0*/  IMAD R5, R0, UR4, R5 ;  /* 0x0000000400057c24 */ /* 0x008fc8000f8e0205 */
[----:B----4-:R-:W-:-:S05]  /*00c0*/  IMAD R5, R5, R2, UR6 ;  /* 0x0000000605057e24 */ /* 0x010fca000f8e0202 */
[----:B--2---:R-:W-:-:S13]  /*00d0*/  ISETP.GT.AND P0, PT, R5, UR7, PT ;  /* 0x0000000705007c0c */ /* 0x004fda000bf04270 */
[----:B------:R-:W-:Y:S05]  /*00e0*/  @P0 EXIT ;  /* 0x000000000000094d */ /* 0x000fea0003800000 */
[----:B------:R-:W0:Y:S01]  /*00f0*/  LDCU UR7, c[0x0][0x39c] ;  /* 0x00007380ff0777ac */ /* 0x000e220008000800 */
[----:B------:R-:W-:Y:S01]  /*0100*/  IMAD.MOV.U32 R8, RZ, RZ, 0x0 ;  /* 0x00000000ff087424 */ /* 0x000fe200078e00ff */
[----:B------:R-:W-:Y:S01]  /*0110*/  CS2R R22, SRZ ;  /* 0x0000000000167805 */ /* 0x000fe2000001ff00 */
[----:B------:R-:W-:Y:S01]  /*0120*/  IMAD.MOV.U32 R9, RZ, RZ, 0x3fe00000 ;  /* 0x3fe00000ff097424 */ /* 0x000fe200078e00ff */
[----:B------:R-:W1:Y:S01]  /*0130*/  LDCU.64 UR8, c[0x0][0x358] ;  /* 0x00006b00ff0877ac */ /* 0x000e620008000a00 */
[----:B0-----:R-:W0:Y:S01]  /*0140*/  I2F.F64 R6, UR7 ;  /* 0x0000000700067d12 */ /* 0x001e220008201c00 */
[----:B------:R-:W-:-:S03]  /*0150*/  UISETP.GE.AND UP0, UPT, UR7, 0x1, UPT ;  /* 0x000000010700788c */ /* 0x000fc6000bf06270 */
[----:B0-----:R-:W-:-:S06]  /*0160*/  DFMA R6, R6, R8, 0.5 ;  /* 0x3fe000000606742b */ /* 0x001fcc0000000008 */
[----:B-1----:R-:W-:Y:S05]  /*0170*/  BRA.U !UP0, `(.L_x_0) ;  /* 0x0000001108d47547 */ /* 0x002fea000b800000 */
[----:B------:R-:W0:Y:S01]  /*0180*/  F2I.F64.TRUNC R7, R6 ;  /* 0x0000000600077311 */ /* 0x000e22000030d100 */
[----:B------:R-:W-:Y:S01]  /*0190*/  CS2R R22, SRZ ;  /* 0x0000000000167805 */ /* 0x000fe2000001ff00 */
[----:B0-----:R-:W-:-:S05]  /*01a0*/  VIADD R18, R7, -UR7 ;  /* 0x8000000707127c36 */ /* 0x001fca0008000000 */
[----:B------:R-:W-:-:S05]  /*01b0*/  VIADDMNMX R0, R18, 0x1, R7, !PT ;  /* 0x0000000112007846 */ /* 0x000fca0007800107 */
[----:B------:R-:W-:-:S05]  /*01c0*/  VIADD R0, R0, UR7 ;  /* 0x0000000700007c36 */ /* 0x000fca0008000000 */
[----:B------:R-:W-:-:S04]  /*01d0*/  IADD3 R0, PT, PT, R7, -R0, RZ ;  /* 0x8000000007007210 */ /* 0x000fc80007ffe0ff */
[----:B------:R-:W-:-:S13]  /*01e0*/  ISETP.GT.U32.AND P4, PT, R0, -0x8, PT ;  /* 0xfffffff80000780c */ /* 0x000fda0003f84070 */
.L_x_8:
[----:B------:R-:W0:Y:S01]  /*01f0*/  LDCU UR7, c[0x0][0x39c] ;  /* 0x00007380ff0777ac */ /* 0x000e220008000800 */
[----:B------:R-:W-:Y:S01]  /*0200*/  IMAD.MOV.U32 R8, RZ, RZ, 0x0 ;  /* 0x00000000ff087424 */ /* 0x000fe200078e00ff */
[----:B------:R-:W1:Y:S01]  /*0210*/  LDC R11, c[0x0][0x39c] ;  /* 0x0000e700ff0b7b82 */ /* 0x000e620000000800 */
[----:B------:R-:W-:Y:S01]  /*0220*/  IMAD.MOV.U32 R9, RZ, RZ, 0x3fe00000 ;  /* 0x3fe00000ff097424 */ /* 0x000fe200078e00ff */
[----:B0-----:R-:W0:Y:S01]  /*0230*/  I2F.F64 R6, UR7 ;  /* 0x0000000700067d12 */ /* 0x001e220008201c00 */
[----:B------:R-:W-:-:S06]  /*0240*/  USHF.R.U32.HI UR10, URZ, 0x1, UR7 ;  /* 0x00000001ff0a7899 */ /* 0x000fcc0008011607 */
[----:B------:R-:W-:-:S04]  /*0250*/  VIADD R16, R18, UR10 ;  /* 0x0000000a12107c36 */ /* 0x000fc80008000000 */
[----:B-1----:R-:W-:Y:S01]  /*0260*/  IMAD R0, R16, R11, UR10 ;  /* 0x0000000a10007e24 */ /* 0x002fe2000f8e020b */
[----:B0-----:R-:W-:-:S06]  /*0270*/  DFMA R6, R6, R8, 0.5 ;  /* 0x3fe000000606742b */ /* 0x001fcc0000000008 */
[----:B------:R-:W0:Y:S02]  /*0280*/  F2I.F64.TRUNC R9, R6 ;  /* 0x0000000600097311 */ /* 0x000e24000030d100 */
[----:B0-----:R-:W-:Y:S01]  /*0290*/  VIADD R17, R9, -UR7 ;  /* 0x8000000709117c36 */ /* 0x001fe20008000000 */
[----:B------:R-:W-:Y:S06]  /*02a0*/  @P4 BRA `(.L_x_1) ;  /* 0x0000000800384947 */ /* 0x000fec0003800000 */
[----:B------:R-:W0:Y:S01]  /*02b0*/  S2R R10, SR_TID.X ;  /* 0x00000000000a7919 */ /* 0x000e220000002100 */
[----:B------:R-:W-:Y:S01]  /*02c0*/  VIADDMNMX R7, R17, 0x1, R9, !PT ;  /* 0x0000000111077846 */ /* 0x000fe20007800109 */
[----:B------:R-:W-:Y:S01]  /*02d0*/  VIADD R6, R18, UR4 ;  /* 0x0000000412067c36 */ /* 0x000fe20008000000 */
[----:B------:R-:W-:Y:S01]  /*02e0*/  IADD3 R16, PT, PT, R16, -0x1, RZ ;  /* 0xffffffff10107810 */ /* 0x000fe20007ffe0ff */
[----:B------:R-:W1:Y:S01]  /*02f0*/  S2R R8, SR_TID.X ;  /* 0x0000000000087919 */ /* 0x000e620000002100 */
[C---:B------:R-:W-:Y:S02]  /*0300*/  VIADD R5, R9.reuse, UR10 ;  /* 0x0000000a09057c36 */ /* 0x040fe40008000000 */
[----:B------:R-:W-:Y:S02]  /*0310*/  IMAD R6, R6, R3, R4 ;  /* 0x0000000306067224 */ /* 0x000fe400078e0204 */
[-C--:B------:R-:W-:Y:S01]  /*0320*/  IMAD R16, R16, R11.reuse, R5 ;  /* 0x0000000b10107224 */ /* 0x080fe200078e0205 */
[----:B0-----:R-:W-:Y:S01]  /*0330*/  IADD3 R12, PT, PT, R9, -UR7, R10 ;  /* 0x80000007090c7c10 */ /* 0x001fe2000fffe00a */
[----:B------:R-:W-:Y:S01]  /*0340*/  VIADD R10, R7, UR7 ;  /* 0x00000007070a7c36 */ /* 0x000fe20008000000 */
[----:B------:R-:W0:Y:S01]  /*0350*/  LDCU UR7, c[0x0][0x398] ;  /* 0x00007300ff0777ac */ /* 0x000e220008000800 */
[----:B-1----:R-:W-:-:S02]  /*0360*/  IADD3 R7, PT, PT, R9, -R11, R8 ;  /* 0x8000000b09077210 */ /* 0x002fc40007ffe008 */
[----:B------:R-:W-:Y:S01]  /*0370*/  VIADD R13, R12, 0x1 ;  /* 0x000000010c0d7836 */ /* 0x000fe20000000000 */
[----:B------:R-:W-:Y:S02]  /*0380*/  IADD3 R10, PT, PT, -R9, R10, RZ ;  /* 0x0000000a090a7210 */ /* 0x000fe40007ffe1ff */
[----:B------:R-:W-:Y:S02]  /*0390*/  IMAD R5, R6, UR5, R7 ;  /* 0x0000000506057c24 */ /* 0x000fe4000f8e0207 */
[----:B------:R-:W-:Y:S01]  /*03a0*/  LOP3.LUT R10, R10, 0xfffffff8, RZ, 0xc0, !PT ;  /* 0xfffffff80a0a7812 */ /* 0x000fe200078ec0ff */
[----:B------:R-:W-:Y:S02]  /*03b0*/  IMAD R7, R6, UR5, R13 ;  /* 0x0000000506077c24 */ /* 0x000fe4000f8e020d */
[C---:B------:R-:W-:Y:S01]  /*03c0*/  VIADD R9, R5.reuse, 0x2 ;  /* 0x0000000205097836 */ /* 0x040fe20000000000 */
[C---:B------:R-:W-:Y:S01]  /*03d0*/  IADD3 R19, PT, PT, R5.reuse, 0x6, RZ ;  /* 0x0000000605137810 */ /* 0x040fe20007ffe0ff */
[----:B------:R-:W-:-:S02]  /*03e0*/  VIADD R11, R5, 0x3 ;  /* 0x00000003050b7836 */ /* 0x000fc40000000000 */
[C---:B------:R-:W-:Y:S02]  /*03f0*/  VIADD R13, R5.reuse, 0x4 ;  /* 0x00000004050d7836 */ /* 0x040fe40000000000 */
[C---:B------:R-:W-:Y:S02]  /*0400*/  VIADD R15, R5.reuse, 0x5 ;  /* 0x00000005050f7836 */ /* 0x040fe40000000000 */
[----:B------:R-:W-:Y:S02]  /*0410*/  VIADD R21, R5, 0x7 ;  /* 0x0000000705157836 */ /* 0x000fe40000000000 */
[----:B------:R-:W-:Y:S02]  /*0420*/  IMAD.MOV R6, RZ, RZ, -R10 ;  /* 0x000000ffff067224 */ /* 0x000fe400078e0a0a */
[-C--:B------:R-:W-:Y:S02]  /*0430*/  IMAD R8, R9, R2.reuse, UR6 ;  /* 0x0000000609087e24 */ /* 0x080fe4000f8e0202 */
[----:B------:R-:W-:-:S02]  /*0440*/  IMAD R9, R11, R2, UR6 ;  /* 0x000000060b097e24 */ /* 0x000fc4000f8e0202 */
[-C--:B------:R-:W-:Y:S02]  /*0450*/  IMAD R10, R13, R2.reuse, UR6 ;  /* 0x000000060d0a7e24 */ /* 0x080fe4000f8e0202 */
[-C--:B------:R-:W-:Y:S02]  /*0460*/  IMAD R5, R5, R2.reuse, UR6 ;  /* 0x0000000605057e24 */ /* 0x080fe4000f8e0202 */
[-C--:B------:R-:W-:Y:S02]  /*0470*/  IMAD R7, R7, R2.reuse, UR6 ;  /* 0x0000000607077e24 */ /* 0x080fe4000f8e0202 */
[-C--:B------:R-:W-:Y:S02]  /*0480*/  IMAD R11, R15, R2.reuse, UR6 ;  /* 0x000000060f0b7e24 */ /* 0x080fe4000f8e0202 */
[-C--:B------:R-:W-:Y:S02]  /*0490*/  IMAD R12, R19, R2.reuse, UR6 ;  /* 0x00000006130c7e24 */ /* 0x080fe4000f8e0202 */
[----:B0-----:R-:W-:-:S07]  /*04a0*/  IMAD R13, R21, R2, UR6 ;  /* 0x00000006150d7e24 */ /* 0x001fce000f8e0202 */
.L_x_2:
[C---:B------:R-:W-:Y:S01]  /*04b0*/  ISETP.GE.AND P0, PT, R5.reuse, UR7, PT ;  /* 0x0000000705007c0c */ /* 0x040fe2000bf06270 */
[----:B------:R-:W0:Y:S03]  /*04c0*/  LDC.64 R20, c[0x0][0x390] ;  /* 0x0000e400ff147b82 */ /* 0x000e260000000a00 */
[----:B------:R-:W-:-:S13]  /*04d0*/  ISETP.LT.OR P0, PT, R5, RZ, P0 ;  /* 0x000000ff0500720c */ /* 0x000fda0000701670 */
[----:B------:R-:W1:Y:S02]  /*04e0*/  @!P0 LDC.64 R14, c[0x0][0x380] ;  /* 0x0000e000ff0e8b82 */ /* 0x000e640000000a00 */
[----:B-1----:R-:W-:-:S05]  /*04f0*/  @!P0 IADD3 R14, P1, PT, R5, R14, RZ ;  /* 0x0000000e050e8210 */ /* 0x002fca0007f3e0ff */
[----:B------:R-:W-:-:S05]  /*0500*/  @!P0 IMAD.X R15, RZ, RZ, R15, P1 ;  /* 0x000000ffff0f8224 */ /* 0x000fca00008e060f */
[----:B------:R-:W2:Y:S01]  /*0510*/  @!P0 LDG.E.U8 R28, desc[UR8][R14.64] ;  /* 0x000000080e1c8981 */ /* 0x000ea2000c1e1100 */
[----:B0-----:R-:W-:-:S05]  /*0520*/  IMAD.WIDE R20, R16, 0x8, R20 ;  /* 0x0000000810147825 */ /* 0x001fca00078e0214 */
[----:B------:R-:W3:Y:S01]  /*0530*/  @!P0 LDG.E.64 R26, desc[UR8][R20.64] ;  /* 0x00000008141a8981 */ /* 0x000ee2000c1e1b00 */
[----:B------:R-:W-:Y:S01]  /*0540*/  IMAD.IADD R19, R2, 0x1, R5 ;  /* 0x0000000102137824 */ /* 0x000fe200078e0205 */
[----:B------:R-:W-:Y:S01]  /*0550*/  CS2R R24, SRZ ;  /* 0x0000000000187805 */ /* 0x000fe2000001ff00 */
[----:B--2---:R-:W3:Y:S02]  /*0560*/  @!P0 I2F.F64.U16 R14, R28 ;  /* 0x0000001c000e8312 */ /* 0x004ee40000101800 */
[----:B---3--:R-:W-:Y:S01]  /*0570*/  @!P0 DMUL R24, R26, R14 ;  /* 0x0000000e1a188228 */ /* 0x008fe20000000000 */
[----:B------:R-:W-:-:S04]  /*0580*/  ISETP.GE.AND P0, PT, R19, UR7, PT ;  /* 0x0000000713007c0c */ /* 0x000fc8000bf06270 */
[----:B------:R-:W-:-:S13]  /*0590*/  ISETP.LT.OR P0, PT, R19, RZ, P0 ;  /* 0x000000ff1300720c */ /* 0x000fda0000701670 */
[----:B------:R-:W0:Y:S02]  /*05a0*/  @!P0 LDC.64 R14, c[0x0][0x380] ;  /* 0x0000e000ff0e8b82 */ /* 0x000e240000000a00 */
[----:B0-----:R-:W-:-:S04]  /*05b0*/  @!P0 IADD3 R14, P1, PT, R7, R14, RZ ;  /* 0x0000000e070e8210 */ /* 0x001fc80007f3e0ff */
[----:B------:R-:W-:-:S05]  /*05c0*/  @!P0 IADD3.X R15, PT, PT, RZ, R15, RZ, P1, !PT ;  /* 0x0000000fff0f8210 */ /* 0x000fca0000ffe4ff */
[----:B------:R-:W2:Y:S04]  /*05d0*/  @!P0 LDG.E.U8 R26, desc[UR8][R14.64] ;  /* 0x000000080e1a8981 */ /* 0x000ea8000c1e1100 */
[----:B------:R-:W3:Y:S01]  /*05e0*/  @!P0 LDG.E.64 R14, desc[UR8][R20.64+0x8] ;  /* 0x00000808140e8981 */ /* 0x000ee2000c1e1b00 */
[----:B------:R-:W-:Y:S01]  /*05f0*/  IMAD.IADD R19, R19, 0x1, R2 ;  /* 0x0000000113137824 */ /* 0x000fe200078e0202 */
[----:B------:R-:W-:Y:S01]  /*0600*/  DADD R24, R24, R22 ;  /* 0x0000000018187229 */ /* 0x000fe20000000016 */
[----:B------:R-:W-:Y:S01]  /*0610*/  CS2R R22, SRZ ;  /* 0x0000000000167805 */ /* 0x000fe2000001ff00 */
[----:B--2---:R-:W3:Y:S02]  /*0620*/  @!P0 I2F.F64.U16 R26, R26 ;  /* 0x0000001a001a8312 */ /* 0x004ee40000101800 */
[----:B---3--:R-:W-:Y:S01]  /*0630*/  @!P0 DMUL R22, R14, R26 ;  /* 0x0000001a0e168228 */ /* 0x008fe20000000000 */
[----:B------:R-:W-:-:S04]  /*0640*/  ISETP.GE.AND P0, PT, R19, UR7, PT ;  /* 0x0000000713007c0c */ /* 0x000fc8000bf06270 */
[----:B------:R-:W-:-:S13]  /*0650*/  ISETP.LT.OR P0, PT, R19, RZ, P0 ;  /* 0x000000ff1300720c */ /* 0x000fda0000701670 */
[----:B------:R-:W0:Y:S02]  /*0660*/  @!P0 LDC.64 R14, c[0x0][0x380] ;  /* 0x0000e000ff0e8b82 */ /* 0x000e240000000a00 */
[----:B0-----:R-:W-:-:S05]  /*0670*/  @!P0 IADD3 R14, P1, PT, R8, R14, RZ ;  /* 0x0000000e080e8210 */ /* 0x001fca0007f3e0ff */
[----:B------:R-:W-:-:S05]  /*0680*/  @!P0 IMAD.X R15, RZ, RZ, R15, P1 ;  /* 0x000000ffff0f8224 */ /* 0x000fca00008e060f */
        /* <DEDUP_REMOVED lines=14> */
[----:B------:R-:W-:Y:S01]  /*0770*/  IADD3 R19, PT, PT, R19, R2, RZ ;  /* 0x0000000213137210 */ /* 0x000fe20007ffe0ff */
        /* <DEDUP_REMOVED lines=42> */
[----:B------:R-:W0:Y:S01]  /*0a20*/  @!P0 LDC.64 R14, c[0x0][0x380] ;  /* 0x0000e000ff0e8b82 */ /* 0x000e220000000a00 */
[----:B------:R-:W2:Y:S01]  /*0a30*/  @!P0 LDG.E.64 R20, desc[UR8][R20.64+0x38] ;  /* 0x0000380814148981 */ /* 0x000ea2000c1e1b00 */
[----:B0-----:R-:W-:-:S05]  /*0a40*/  @!P0 IADD3 R14, P1, PT, R13, R14, RZ ;  /* 0x0000000e0d0e8210 */ /* 0x001fca0007f3e0ff */
[----:B------:R-:W-:-:S05]  /*0a50*/  @!P0 IMAD.X R15, RZ, RZ, R15, P1 ;  /* 0x000000ffff0f8224 */ /* 0x000fca00008e060f */
[----:B------:R-:W3:Y:S01]  /*0a60*/  @!P0 LDG.E.U8 R14, desc[UR8][R14.64] ;  /* 0x000000080e0e8981 */ /* 0x000ee2000c1e1100 */
[----:B------:R-:W-:Y:S01]  /*0a70*/  VIADD R6, R6, 0x8 ;  /* 0x0000000806067836 */ /* 0x000fe20000000000 */
[----:B------:R-:W-:Y:S01]  /*0a80*/  CS2R R26, SRZ ;  /* 0x00000000001a7805 */ /* 0x000fe2000001ff00 */
[----:B------:R-:W-:Y:S01]  /*0a90*/  DADD R22, R22, R24 ;  /* 0x0000000016167229 */ /* 0x000fe20000000018 */
[----:B------:R-:W-:Y:S01]  /*0aa0*/  VIADD R17, R17, 0x8 ;  /* 0x0000000811117836 */ /* 0x000fe20000000000 */
[----:B------:R-:W-:Y:S01]  /*0ab0*/  IADD3 R16, PT, PT, R16, 0x8, RZ ;  /* 0x0000000810107810 */ /* 0x000fe20007ffe0ff */
[C---:B------:R-:W-:Y:S01]  /*0ac0*/  IMAD R5, R2.reuse, 0x8, R5 ;  /* 0x0000000802057824 */ /* 0x040fe200078e0205 */
[C---:B------:R-:W-:Y:S01]  /*0ad0*/  LEA R9, R2.reuse, R9, 0x3 ;  /* 0x0000000902097211 */ /* 0x040fe200078e18ff */
[C---:B------:R-:W-:Y:S01]  /*0ae0*/  IMAD R7, R2.reuse, 0x8, R7 ;  /* 0x0000000802077824 */ /* 0x040fe200078e0207 */
[C---:B------:R-:W-:Y:S01]  /*0af0*/  LEA R13, R2.reuse, R13, 0x3 ;  /* 0x0000000d020d7211 */ /* 0x040fe200078e18ff */
[----:B------:R-:W-:-:S02]  /*0b00*/  IMAD R8, R2, 0x8, R8 ;  /* 0x0000000802087824 */ /* 0x000fc400078e0208 */
[C---:B------:R-:W-:Y:S02]  /*0b10*/  IMAD R10, R2.reuse, 0x8, R10 ;  /* 0x00000008020a7824 */ /* 0x040fe400078e020a */
[C---:B------:R-:W-:Y:S02]  /*0b20*/  IMAD R11, R2.reuse, 0x8, R11 ;  /* 0x00000008020b7824 */ /* 0x040fe400078e020b */
[----:B------:R-:W-:Y:S01]  /*0b30*/  IMAD R12, R2, 0x8, R12 ;  /* 0x00000008020c7824 */ /* 0x000fe200078e020c */
[----:B---3--:R-:W2:Y:S02]  /*0b40*/  @!P0 I2F.F64.U16 R14, R14 ;  /* 0x0000000e000e8312 */ /* 0x008ea40000101800 */
[----:B--2---:R-:W-:Y:S01]  /*0b50*/  @!P0 DMUL R26, R20, R14 ;  /* 0x0000000e141a8228 */ /* 0x004fe20000000000 */
[----:B------:R-:W-:-:S07]  /*0b60*/  ISETP.NE.AND P0, PT, R6, RZ, PT ;  /* 0x000000ff0600720c */ /* 0x000fce0003f05270 */
[----:B------:R-:W-:-:S06]  /*0b70*/  DADD R22, R22, R26 ;  /* 0x0000000016167229 */ /* 0x000fcc000000001a */
[----:B------:R-:W-:Y:S05]  /*0b80*/  @P0 BRA `(.L_x_2) ;  /* 0xfffffff800480947 */ /* 0x000fea000383ffff */
.L_x_1:
[----:B------:R-:W0:Y:S01]  /*0b90*/  LDCU UR7, c[0x0][0x39c] ;  /* 0x00007380ff0777ac */ /* 0x000e220008000800 */
[----:B------:R-:W-:Y:S02]  /*0ba0*/  IMAD.MOV.U32 R8, RZ, RZ, 0x0 ;  /* 0x00000000ff087424 */ /* 0x000fe400078e00ff */
[----:B------:R-:W-:Y:S01]  /*0bb0*/  IMAD.MOV.U32 R9, RZ, RZ, 0x3fe00000 ;  /* 0x3fe00000ff097424 */ /* 0x000fe200078e00ff */
[----:B0-----:R-:W0:Y:S05]  /*0bc0*/  I2F.F64 R6, UR7 ;  /* 0x0000000700067d12 */ /* 0x001e2a0008201c00 */
[----:B0-----:R-:W-:-:S06]  /*0bd0*/  DFMA R6, R6, R8, 0.5 ;  /* 0x3fe000000606742b */ /* 0x001fcc0000000008 */
[----:B------:R-:W0:Y:S02]  /*0be0*/  F2I.F64.TRUNC R16, R6 ;  /* 0x0000000600107311 */ /* 0x000e24000030d100 */
[----:B0-----:R-:W-:-:S05]  /*0bf0*/  VIADD R5, R16, -UR7 ;  /* 0x8000000710057c36 */ /* 0x001fca0008000000 */
[----:B------:R-:W-:-:S04]  /*0c00*/  VIADDMNMX R5, R5, 0x1, R16, !PT ;  /* 0x0000000105057846 */ /* 0x000fc80007800110 */
[----:B------:R-:W-:-:S05]  /*0c10*/  IADD3 R5, PT, PT, R5, UR7, RZ ;  /* 0x0000000705057c10 */ /* 0x000fca000fffe0ff */
[----:B------:R-:W-:-:S05]  /*0c20*/  IMAD.IADD R5, R5, 0x1, -R16 ;  /* 0x0000000105057824 */ /* 0x000fca00078e0a10 */
[----:B------:R-:W-:-:S04]  /*0c30*/  LOP3.LUT R8, R5, 0x7, RZ, 0xc0, !PT ;  /* 0x0000000705087812 */ /* 0x000fc800078ec0ff */
[----:B------:R-:W-:-:S13]  /*0c40*/  ISETP.NE.AND P0, PT, R8, RZ, PT ;  /* 0x000000ff0800720c */ /* 0x000fda0003f05270 */
[----:B------:R-:W-:Y:S05]  /*0c50*/  @!P0 BRA `(.L_x_3) ;  /* 0x0000000800108947 */ /* 0x000fea0003800000 */
[----:B------:R-:W-:-:S05]  /*0c60*/  VIADD R6, R8, 0xffffffff ;  /* 0xffffffff08067836 */ /* 0x000fca0000000000 */
[----:B------:R-:W-:-:S13]  /*0c70*/  ISETP.GE.U32.AND P0, PT, R6, 0x3, PT ;  /* 0x000000030600780c */ /* 0x000fda0003f06070 */
[----:B------:R-:W-:Y:S05]  /*0c80*/  @!P0 BRA `(.L_x_4) ;  /* 0x0000000000ec8947 */ /* 0x000fea0003800000 */
[----:B------:R-:W0:Y:S01]  /*0c90*/  S2R R9, SR_TID.X ;  /* 0x0000000000097919 */ /* 0x000e220000002100 */
[----:B------:R-:W-:Y:S01]  /*0ca0*/  IMAD R7, R3, UR5, RZ ;  /* 0x0000000503077c24 */ /* 0x000fe2000f8e02ff */
[----:B------:R-:W1:Y:S01]  /*0cb0*/  LDCU UR7, c[0x0][0x398] ;  /* 0x00007300ff0777ac */ /* 0x000e620008000800 */
[----:B------:R-:W-:Y:S02]  /*0cc0*/  VIADD R6, R18, UR4 ;  /* 0x0000000412067c36 */ /* 0x000fe40008000000 */
[----:B0-----:R-:W-:-:S04]  /*0cd0*/  IMAD R9, R4, UR5, R9 ;  /* 0x0000000504097c24 */ /* 0x001fc8000f8e0209 */
[----:B------:R-:W-:Y:S02]  /*0ce0*/  IMAD R6, R7, R6, R9 ;  /* 0x0000000607067224 */ /* 0x000fe400078e0209 */
[----:B------:R-:W0:Y:S03]  /*0cf0*/  LDC.64 R8, c[0x0][0x390] ;  /* 0x0000e400ff087b82 */ /* 0x000e260000000a00 */
[----:B------:R-:W-:-:S05]  /*0d00*/  IADD3 R7, PT, PT, R17, R6, RZ ;  /* 0x0000000611077210 */ /* 0x000fca0007ffe0ff */
[----:B------:R-:W-:-:S05]  /*0d10*/  IMAD R13, R7, R2, UR6 ;  /* 0x00000006070d7e24 */ /* 0x000fca000f8e0202 */
[----:B-1----:R-:W-:-:S04]  /*0d20*/  ISETP.GE.AND P0, PT, R13, UR7, PT ;  /* 0x000000070d007c0c */ /* 0x002fc8000bf06270 */
[----:B------:R-:W-:-:S13]  /*0d30*/  ISETP.LT.OR P0, PT, R13, RZ, P0 ;  /* 0x000000ff0d00720c */ /* 0x000fda0000701670 */
[----:B------:R-:W1:Y:S01]  /*0d40*/  @!P0 LDC.64 R6, c[0x0][0x380] ;  /* 0x0000e000ff068b82 */ /* 0x000e620000000a00 */
[----:B------:R-:W-:Y:S01]  /*0d50*/  IMAD.IADD R11, R0, 0x1, R17 ;  /* 0x00000001000b7824 */ /* 0x000fe200078e0211 */
[----:B-1----:R-:W-:-:S05]  /*0d60*/  @!P0 IADD3 R6, P1, PT, R13, R6, RZ ;  /* 0x000000060d068210 */ /* 0x002fca0007f3e0ff */
[----:B------:R-:W-:-:S05]  /*0d70*/  @!P0 IMAD.X R7, RZ, RZ, R7, P1 ;  /* 0x000000ffff078224 */ /* 0x000fca00008e0607 */
[----:B------:R1:W2:Y:S01]  /*0d80*/  @!P0 LDG.E.U8 R25, desc[UR8][R6.64] ;  /* 0x0000000806198981 */ /* 0x0002a2000c1e1100 */
[----:B0-----:R-:W-:-:S05]  /*0d90*/  IMAD.WIDE R8, R11, 0x8, R8 ;  /* 0x000000080b087825 */ /* 0x001fca00078e0208 */
[----:B------:R-:W3:Y:S01]  /*0da0*/  @!P0 LDG.E.64 R10, desc[UR8][R8.64] ;  /* 0x00000008080a8981 */ /* 0x000ee2000c1e1b00 */
[----:B------:R-:W-:-:S05]  /*0db0*/  IMAD.IADD R19, R13, 0x1, R2 ;  /* 0x000000010d137824 */ /* 0x000fca00078e0202 */
[C---:B------:R-:W-:Y:S02]  /*0dc0*/  ISETP.GE.AND P1, PT, R19.reuse, UR7, PT ;  /* 0x0000000713007c0c */ /* 0x040fe4000bf26270 */
[C---:B------:R-:W-:Y:S02]  /*0dd0*/  IADD3 R21, PT, PT, R19.reuse, R2, RZ ;  /* 0x0000000213157210 */ /* 0x040fe40007ffe0ff */
[----:B------:R-:W-:Y:S02]  /*0de0*/  ISETP.LT.OR P1, PT, R19, RZ, P1 ;  /* 0x000000ff1300720c */ /* 0x000fe40000f21670 */
[C---:B------:R-:W-:Y:S01]  /*0df0*/  ISETP.GE.AND P2, PT, R21.reuse, UR7, PT ;  /* 0x0000000715007c0c */ /* 0x040fe2000bf46270 */
[----:B------:R-:W-:-:S03]  /*0e00*/  IMAD.IADD R27, R21, 0x1, R2 ;  /* 0x00000001151b7824 */ /* 0x000fc600078e0202 */
[----:B------:R-:W-:Y:S02]  /*0e10*/  ISETP.LT.OR P2, PT, R21, RZ, P2 ;  /* 0x000000ff1500720c */ /* 0x000fe40001741670 */
[----:B------:R-:W-:-:S04]  /*0e20*/  ISETP.GE.AND P3, PT, R27, UR7, PT ;  /* 0x000000071b007c0c */ /* 0x000fc8000bf66270 */
[----:B------:R-:W-:Y:S01]  /*0e30*/  ISETP.LT.OR P3, PT, R27, RZ, P3 ;  /* 0x000000ff1b00720c */ /* 0x000fe20001f61670 */
[----:B-1----:R-:W0:Y:S08]  /*0e40*/  @!P1 LDC.64 R6, c[0x0][0x380] ;  /* 0x0000e000ff069b82 */ /* 0x002e300000000a00 */
[----:B------:R-:W1:Y:S08]  /*0e50*/  @!P2 LDC.64 R12, c[0x0][0x380] ;  /* 0x0000e000ff0cab82 */ /* 0x000e700000000a00 */
[----:B------:R-:W4:Y:S01]  /*0e60*/  @!P3 LDC.64 R14, c[0x0][0x380] ;  /* 0x0000e000ff0ebb82 */ /* 0x000f220000000a00 */
[----:B0-----:R-:W-:-:S05]  /*0e70*/  @!P1 IADD3 R6, P5, PT, R19, R6, RZ ;  /* 0x0000000613069210 */ /* 0x001fca0007fbe0ff */
[----:B------:R-:W-:Y:S01]  /*0e80*/  @!P1 IMAD.X R7, RZ, RZ, R7, P5 ;  /* 0x000000ffff079224 */ /* 0x000fe200028e0607 */
[----:B-1----:R-:W-:-:S04]  /*0e90*/  @!P2 IADD3 R12, P5, PT, R21, R12, RZ ;  /* 0x0000000c150ca210 */ /* 0x002fc80007fbe0ff */
[----:B------:R2:W5:Y:S01]  /*0ea0*/  @!P1 LDG.E.U8 R19, desc[UR8][R6.64] ;  /* 0x0000000806139981 */ /* 0x000562000c1e1100 */
[----:B------:R-:W-:Y:S01]  /*0eb0*/  @!P2 IMAD.X R13, RZ, RZ, R13, P5 ;  /* 0x000000ffff0da224 */ /* 0x000fe200028e060d */
[----:B----4-:R-:W-:-:S04]  /*0ec0*/  @!P3 IADD3 R14, P5, PT, R27, R14, RZ ;  /* 0x0000000e1b0eb210 */ /* 0x010fc80007fbe0ff */
[----:B------:R-:W4:Y:S01]  /*0ed0*/  @!P2 LDG.E.U8 R24, desc[UR8][R12.64] ;  /* 0x000000080c18a981 */ /* 0x000f22000c1e1100 */
[----:B------:R-:W-:-:S05]  /*0ee0*/  @!P3 IADD3.X R15, PT, PT, RZ, R15, RZ, P5, !PT ;  /* 0x0000000fff0fb210 */ /* 0x000fca0002ffe4ff */
[----:B------:R-:W4:Y:S04]  /*0ef0*/  @!P3 LDG.E.U8 R14, desc[UR8][R14.64] ;  /* 0x000000080e0eb981 */ /* 0x000f28000c1e1100 */
[----:B------:R-:W4:Y:S01]  /*0f00*/  @!P1 LDG.E.64 R12, desc[UR8][R8.64+0x8] ;  /* 0x00000808080c9981 */ /* 0x000f22000c1e1b00 */
[----:B------:R-:W-:Y:S01]  /*0f10*/  CS2R R20, SRZ ;  /* 0x0000000000147805 */ /* 0x000fe2000001ff00 */
[----:B--2---:R-:W3:Y:S02]  /*0f20*/  @!P0 I2F.F64.U16 R6, R25 ;  /* 0x0000001900068312 */ /* 0x004ee40000101800 */
[----:B---3--:R-:W-:Y:S01]  /*0f30*/  @!P0 DMUL R20, R10, R6 ;  /* 0x000000060a148228 */ /* 0x008fe20000000000 */
[----:B------:R-:W2:Y:S04]  /*0f40*/  @!P2 LDG.E.64 R6, desc[UR8][R8.64+0x10] ;  /* 0x000010080806a981 */ /* 0x000ea8000c1e1b00 */
[----:B------:R-:W3:Y:S03]  /*0f50*/  @!P3 LDG.E.64 R8, desc[UR8][R8.64+0x18] ;  /* 0x000018080808b981 */ /* 0x000ee6000c1e1b00 */
[----:B------:R-:W-:Y:S01]  /*0f60*/  DADD R20, R22, R20 ;  /* 0x0000000016147229 */ /* 0x000fe20000000014 */
[----:B------:R-:W-:Y:S01]  /*0f70*/  CS2R R22, SRZ ;  /* 0x0000000000167805 */ /* 0x000fe2000001ff00 */
[----:B-----5:R-:W0:Y:S08]  /*0f80*/  @!P1 I2F.F64.U16 R10, R19 ;  /* 0x00000013000a9312 */ /* 0x020e300000101800 */
[----:B----4-:R-:W2:Y:S01]  /*0f90*/  @!P2 I2F.F64.U16 R24, R24 ;  /* 0x000000180018a312 */ /* 0x010ea20000101800 */
[----:B0-----:R-:W-:-:S07]  /*0fa0*/  @!P1 DMUL R22, R12, R10 ;  /* 0x0000000a0c169228 */ /* 0x001fce0000000000 */
[----:B------:R-:W3:Y:S01]  /*0fb0*/  @!P3 I2F.F64.U16 R12, R14 ;  /* 0x0000000e000cb312 */ /* 0x000ee20000101800 */
[----:B------:R-:W-:Y:S01]  /*0fc0*/  CS2R R10, SRZ ;  /* 0x00000000000a7805 */ /* 0x000fe2000001ff00 */
[----:B------:R-:W-:Y:S01]  /*0fd0*/  DADD R20, R20, R22 ;  /* 0x0000000014147229 */ /* 0x000fe20000000016 */
[----:B------:R-:W-:Y:S01]  /*0fe0*/  CS2R R22, SRZ ;  /* 0x0000000000167805 */ /* 0x000fe2000001ff00 */
[----:B------:R-:W-:Y:S01]  /*0ff0*/  VIADD R17, R17, 0x4 ;  /* 0x0000000411117836 */ /* 0x000fe20000000000 */
[----:B--2---:R-:W-:-:S08]  /*1000*/  @!P2 DMUL R10, R6, R24 ;  /* 0x00000018060aa228 */ /* 0x004fd00000000000 */
[----:B------:R-:W-:Y:S02]  /*1010*/  DADD R10, R20, R10 ;  /* 0x00000000140a7229 */ /* 0x000fe4000000000a */
[----:B---3--:R-:W-:-:S08]  /*1020*/  @!P3 DMUL R22, R8, R12 ;  /* 0x0000000c0816b228 */ /* 0x008fd00000000000 */
[----:B------:R-:W-:-:S11]  /*1030*/  DADD R22, R10, R22 ;  /* 0x000000000a167229 */ /* 0x000fd60000000016 */
.L_x_4:
[----:B------:R-:W-:-:S04]  /*1040*/  LOP3.LUT R6, R5, 0x3, RZ, 0xc0, !PT ;  /* 0x0000000305067812 */ /* 0x000fc800078ec0ff */
[----:B------:R-:W-:-:S13]  /*1050*/  ISETP.NE.AND P0, PT, R6, RZ, PT ;  /* 0x000000ff0600720c */ /* 0x000fda0003f05270 */
[----:B------:R-:W-:Y:S05]  /*1060*/  @!P0 BRA `(.L_x_3) ;  /* 0x00000004000c8947 */ /* 0x000fea0003800000 */
[----:B------:R-:W-:Y:S02]  /*1070*/  ISETP.NE.AND P0, PT, R6, 0x1, PT ;  /* 0x000000010600780c */ /* 0x000fe40003f05270 */
[----:B------:R-:W-:-:S11]  /*1080*/  LOP3.LUT P2, RZ, R5, 0x1, RZ, 0xc0, !PT ;  /* 0x0000000105ff7812 */ /* 0x000fd6000784c0ff */
[----:B------:R-:W-:Y:S05]  /*1090*/  @!P0 BRA `(.L_x_5) ;  /* 0x0000000000988947 */ /* 0x000fea0003800000 */
[----:B------:R-:W0:Y:S01]  /*10a0*/  S2R R7, SR_TID.X ;  /* 0x0000000000077919 */ /* 0x000e220000002100 */
[----:B------:R-:W1:Y:S01]  /*10b0*/  LDCU UR7, c[0x0][0x398] ;  /* 0x00007300ff0777ac */ /* 0x000e620008000800 */
[----:B------:R-:W-:Y:S02]  /*10c0*/  IMAD R8, R3, UR5, RZ ;  /* 0x0000000503087c24 */ /* 0x000fe4000f8e02ff */
[----:B------:R-:W-:Y:S02]  /*10d0*/  VIADD R5, R18, UR4 ;  /* 0x0000000412057c36 */ /* 0x000fe40008000000 */
[----:B0-----:R-:W-:-:S04]  /*10e0*/  IMAD R6, R4, UR5, R7 ;  /* 0x0000000504067c24 */ /* 0x001fc8000f8e0207 */
[----:B------:R-:W-:-:S04]  /*10f0*/  IMAD R6, R8, R5, R6 ;  /* 0x0000000508067224 */ /* 0x000fc800078e0206 */
[----:B------:R-:W-:-:S04]  /*1100*/  IMAD.IADD R5, R17, 0x1, R6 ;  /* 0x0000000111057824 */ /* 0x000fc800078e0206 */
[----:B------:R-:W-:-:S05]  /*1110*/  IMAD R5, R5, R2, UR6 ;  /* 0x0000000605057e24 */ /* 0x000fca000f8e0202 */
[C---:B-1----:R-:W-:Y:S02]  /*1120*/  ISETP.GE.AND P0, PT, R5.reuse, UR7, PT ;  /* 0x0000000705007c0c */ /* 0x042fe4000bf06270 */
[C---:B------:R-:W-:Y:S02]  /*1130*/  IADD3 R15, PT, PT, R5.reuse, R2, RZ ;  /* 0x00000002050f7210 */ /* 0x040fe40007ffe0ff */
[----:B------:R-:W-:Y:S02]  /*1140*/  ISETP.LT.OR P0, PT, R5, RZ, P0 ;  /* 0x000000ff0500720c */ /* 0x000fe40000701670 */
[----:B------:R-:W-:-:S04]  /*1150*/  ISETP.GE.AND P1, PT, R15, UR7, PT ;  /* 0x000000070f007c0c */ /* 0x000fc8000bf26270 */
[----:B------:R-:W-:-:S07]  /*1160*/  ISETP.LT.OR P1, PT, R15, RZ, P1 ;  /* 0x000000ff0f00720c */ /* 0x000fce0000f21670 */
[----:B------:R-:W0:Y:S08]  /*1170*/  @!P0 LDC.64 R20, c[0x0][0x380] ;  /* 0x0000e000ff148b82 */ /* 0x000e300000000a00 */
[----:B------:R-:W1:Y:S08]  /*1180*/  @!P1 LDC.64 R10, c[0x0][0x380] ;  /* 0x0000e000ff0a9b82 */ /* 0x000e700000000a00 */
[----:B------:R-:W2:Y:S01]  /*1190*/  @!P0 LDC.64 R8, c[0x0][0x390] ;  /* 0x0000e400ff088b82 */ /* 0x000ea20000000a00 */
[----:B0-----:R-:W-:-:S07]  /*11a0*/  @!P0 IADD3 R20, P3, PT, R5, R20, RZ ;  /* 0x0000001405148210 */ /* 0x001fce0007f7e0ff */
[----:B------:R-:W0:Y:S01]  /*11b0*/  @!P1 LDC.64 R6, c[0x0][0x390] ;  /* 0x0000e400ff069b82 */ /* 0x000e220000000a00 */
[----:B------:R-:W-:Y:S01]  /*11c0*/  @!P0 IMAD.X R21, RZ, RZ, R21, P3 ;  /* 0x000000ffff158224 */ /* 0x000fe200018e0615 */
[----:B-1----:R-:W-:-:S04]  /*11d0*/  @!P1 IADD3 R14, P3, PT, R15, R10, RZ ;  /* 0x0000000a0f0e9210 */ /* 0x002fc80007f7e0ff */
[----:B------:R-:W3:Y:S01]  /*11e0*/  @!P0 LDG.E.U8 R20, desc[UR8][R20.64] ;  /* 0x0000000814148981 */ /* 0x000ee2000c1e1100 */
[C---:B------:R-:W-:Y:S02]  /*11f0*/  @!P0 IMAD.IADD R27, R0.reuse, 0x1, R17 ;  /* 0x00000001001b8824 */ /* 0x040fe400078e0211 */
[----:B------:R-:W-:Y:S01]  /*1200*/  @!P1 IMAD.X R15, RZ, RZ, R11, P3 ;  /* 0x000000ffff0f9224 */ /* 0x000fe200018e060b */
[----:B------:R-:W-:Y:S01]  /*1210*/  @!P1 IADD3 R5, PT, PT, R0, R17, RZ ;  /* 0x0000001100059210 */ /* 0x000fe20007ffe0ff */
[----:B--2---:R-:W-:-:S03]  /*1220*/  @!P0 IMAD.WIDE R26, R27, 0x8, R8 ;  /* 0x000000081b1a8825 */ /* 0x004fc600078e0208 */
[----:B------:R-:W2:Y:S04]  /*1230*/  @!P1 LDG.E.U8 R14, desc[UR8][R14.64] ;  /* 0x000000080e0e9981 */ /* 0x000ea8000c1e1100 */
[----:B------:R-:W4:Y:S01]  /*1240*/  @!P0 LDG.E.64 R10, desc[UR8][R26.64] ;  /* 0x000000081a0a8981 */ /* 0x000f22000c1e1b00 */
[----:B0-----:R-:W-:-:S06]  /*1250*/  @!P1 IMAD.WIDE R6, R5, 0x8, R6 ;  /* 0x0000000805069825 */ /* 0x001fcc00078e0206 */
[----:B------:R-:W5:Y:S01]  /*1260*/  @!P1 LDG.E.64 R6, desc[UR8][R6.64+0x8] ;  /* 0x0000080806069981 */ /* 0x000f62000c1e1b00 */
[----:B------:R-:W-:Y:S01]  /*1270*/  CS2R R12, SRZ ;  /* 0x00000000000c7805 */ /* 0x000fe2000001ff00 */
[----:B------:R-:W-:Y:S01]  /*1280*/  VIADD R17, R17, 0x2 ;  /* 0x0000000211117836 */ /* 0x000fe20000000000 */
[----:B---3--:R-:W4:Y:S08]  /*1290*/  @!P0 I2F.F64.U16 R24, R20 ;  /* 0x0000001400188312 */ /* 0x008f300000101800 */
[----:B--2---:R-:W5:Y:S01]  /*12a0*/  @!P1 I2F.F64.U16 R8, R14 ;  /* 0x0000000e00089312 */ /* 0x004f620000101800 */
[----:B----4-:R-:W-:Y:S01]  /*12b0*/  @!P0 DMUL R12, R10, R24 ;  /* 0x000000180a0c8228 */ /* 0x010fe20000000000 */
[----:B------:R-:W-:-:S07]  /*12c0*/  CS2R R10, SRZ ;  /* 0x00000000000a7805 */ /* 0x000fce000001ff00 */
[----:B------:R-:W-:Y:S02]  /*12d0*/  DADD R12, R22, R12 ;  /* 0x00000000160c7229 */ /* 0x000fe4000000000c */
[----:B-----5:R-:W-:-:S08]  /*12e0*/  @!P1 DMUL R10, R6, R8 ;  /* 0x00000008060a9228 */ /* 0x020fd00000000000 */
[----:B------:R-:W-:-:S11]  /*12f0*/  DADD R22, R12, R10 ;  /* 0x000000000c167229 */ /* 0x000fd6000000000a */
.L_x_5:
[----:B------:R-:W-:Y:S05]  /*1300*/  @!P2 BRA `(.L_x_3) ;  /* 0x000000000064a947 */ /* 0x000fea0003800000 */
[----:B------:R-:W0:Y:S01]  /*1310*/  S2R R7, SR_TID.X ;  /* 0x0000000000077919 */ /* 0x000e220000002100 */
[----:B------:R-:W1:Y:S01]  /*1320*/  LDCU UR7, c[0x0][0x398] ;  /* 0x00007300ff0777ac */ /* 0x000e620008000800 */
[----:B------:R-:W-:Y:S01]  /*1330*/  IMAD R6, R3, UR5, RZ ;  /* 0x0000000503067c24 */ /* 0x000fe2000f8e02ff */
[----:B------:R-:W-:Y:S01]  /*1340*/  BSSY.RECONVERGENT B0, `(.L_x_6) ;  /* 0x0000014000007945 */ /* 0x000fe20003800200 */
[----:B------:R-:W-:Y:S02]  /*1350*/  VIADD R5, R18, UR4 ;  /* 0x0000000412057c36 */ /* 0x000fe40008000000 */
[----:B0-----:R-:W-:-:S04]  /*1360*/  IMAD R7, R4, UR5, R7 ;  /* 0x0000000504077c24 */ /* 0x001fc8000f8e0207 */
[----:B------:R-:W-:-:S04]  /*1370*/  IMAD R6, R6, R5, R7 ;  /* 0x0000000506067224 */ /* 0x000fc800078e0207 */
[----:B------:R-:W-:Y:S01]  /*1380*/  IMAD.IADD R5, R6, 0x1, R17 ;  /* 0x0000000106057824 */ /* 0x000fe200078e0211 */
[----:B------:R-:W-:Y:S02]  /*1390*/  IADD3 R17, PT, PT, R0, R17, RZ ;  /* 0x0000001100117210 */ /* 0x000fe40007ffe0ff */
[----:B------:R-:W-:Y:S01]  /*13a0*/  CS2R R6, SRZ ;  /* 0x0000000000067805 */ /* 0x000fe2000001ff00 */
[----:B------:R-:W-:-:S05]  /*13b0*/  IMAD R5, R5, R2, UR6 ;  /* 0x0000000605057e24 */ /* 0x000fca000f8e0202 */
[----:B-1----:R-:W-:-:S04]  /*13c0*/  ISETP.GE.AND P0, PT, R5, UR7, PT ;  /* 0x0000000705007c0c */ /* 0x002fc8000bf06270 */
[----:B------:R-:W-:-:S13]  /*13d0*/  ISETP.LT.OR P0, PT, R5, RZ, P0 ;  /* 0x000000ff0500720c */ /* 0x000fda0000701670 */
[----:B------:R-:W-:Y:S05]  /*13e0*/  @P0 BRA `(.L_x_7) ;  /* 0x0000000000240947 */ /* 0x000fea0003800000 */
[----:B------:R-:W0:Y:S01]  /*13f0*/  LDCU.64 UR10, c[0x0][0x380] ;  /* 0x00007000ff0a77ac */ /* 0x000e220008000a00 */
[----:B------:R-:W1:Y:S01]  /*1400*/  LDC.64 R8, c[0x0][0x390] ;  /* 0x0000e400ff087b82 */ /* 0x000e620000000a00 */
[----:B0-----:R-:W-:-:S05]  /*1410*/  IADD3 R10, P0, PT, R5, UR10, RZ ;  /* 0x0000000a050a7c10 */ /* 0x001fca000ff1e0ff */
[----:B------:R-:W-:-:S05]  /*1420*/  IMAD.X R11, RZ, RZ, UR11, P0 ;  /* 0x0000000bff0b7e24 */ /* 0x000fca00080e06ff */
[----:B------:R-:W2:Y:S01]  /*1430*/  LDG.E.U8 R10, desc[UR8][R10.64] ;  /* 0x000000080a0a7981 */ /* 0x000ea2000c1e1100 */
[----:B-1----:R-:W-:-:S06]  /*1440*/  IMAD.WIDE R8, R17, 0x8, R8 ;  /* 0x0000000811087825 */ /* 0x002fcc00078e0208 */
[----:B------:R-:W3:Y:S01]  /*1450*/  LDG.E.64 R8, desc[UR8][R8.64] ;  /* 0x0000000808087981 */ /* 0x000ee2000c1e1b00 */
[----:B--2---:R-:W3:Y:S02]  /*1460*/  I2F.F64.U16 R6, R10 ;  /* 0x0000000a00067312 */ /* 0x004ee40000101800 */
[----:B---3--:R-:W-:-:S11]  /*1470*/  DMUL R6, R8, R6 ;  /* 0x0000000608067228 */ /* 0x008fd60000000000 */
.L_x_7:
[----:B------:R-:W-:Y:S05]  /*1480*/  BSYNC.RECONVERGENT B0 ;  /* 0x0000000000007941 */ /* 0x000fea0003800200 */
.L_x_6:
[----:B------:R-:W-:-:S11]  /*1490*/  DADD R22, R22, R6 ;  /* 0x0000000016167229 */ /* 0x000fd60000000006 */
.L_x_3:
[----:B------:R-:W-:-:S05]  /*14a0*/  VIADD R18, R18, 0x1 ;  /* 0x0000000112127836 */ /* 0x000fca0000000000 */
[----:B------:R-:W-:-:S13]  /*14b0*/  ISETP.GE.AND P0, PT, R18, R16, PT ;  /* 0x000000101200720c */ /* 0x000fda0003f06270 */
[----:B------:R-:W-:Y:S05]  /*14c0*/  @!P0 BRA `(.L_x_8) ;  /* 0xffffffec00488947 */ /* 0x000fea000383ffff */
.L_x_0:
[----:B------:R-:W0:Y:S01]  /*14d0*/  S2R R5, SR_TID.X ;  /* 0x0000000000057919 */ /* 0x000e220000002100 */
[----:B------:R-:W-:Y:S01]  /*14e0*/  DSETP.GT.AND P0, PT, R22, 255, PT ;  /* 0x406fe0001600742a */ /* 0x000fe20003f04000 */
[----:B------:R-:W1:Y:S01]  /*14f0*/  LDCU.64 UR10, c[0x0][0x388] ;  /* 0x00007100ff0a77ac */ /* 0x000e620008000a00 */
[----:B------:R-:W-:-:S04]  /*1500*/  IMAD R3, R3, UR5, RZ ;  /* 0x0000000503037c24 */ /* 0x000fc8000f8e02ff */
[----:B------:R-:W-:Y:S02]  /*1510*/  FSEL R6, R22, RZ, !P0 ;  /* 0x000000ff16067208 */ /* 0x000fe40004000000 */
[----:B------:R-:W-:-:S06]  /*1520*/  FSEL R7, R23, 3.748046875, !P0 ;  /* 0x406fe00017077808 */ /* 0x000fcc0004000000 */
[----:B------:R-:W-:Y:S01]  /*1530*/  DSETP.GEU.AND P0, PT, R6, RZ, PT ;  /* 0x000000ff0600722a */ /* 0x000fe20003f0e000 */
[----:B0-----:R-:W-:-:S05]  /*1540*/  IMAD R4, R4, UR5, R5 ;  /* 0x0000000504047c24 */ /* 0x001fca000f8e0205 */
[----:B------:R-:W-:Y:S01]  /*1550*/  FSEL R5, R7, RZ, P0 ;  /* 0x000000ff07057208 */ /* 0x000fe20000000000 */
[----:B------:R-:W-:Y:S01]  /*1560*/  IMAD R3, R3, UR4, R4 ;  /* 0x0000000403037c24 */ /* 0x000fe2000f8e0204 */
[----:B------:R-:W-:-:S03]  /*1570*/  FSEL R4, R6, RZ, P0 ;  /* 0x000000ff06047208 */ /* 0x000fc60000000000 */
[----:B------:R-:W-:Y:S01]  /*1580*/  IMAD R3, R3, R2, UR6 ;  /* 0x0000000603037e24 */ /* 0x000fe2000f8e0202 */
[----:B------:R-:W0:Y:S04]  /*1590*/  F2I.U32.F64.TRUNC R5, R4 ;  /* 0x0000000400057311 */ /* 0x000e28000030d000 */
[----:B-1----:R-:W-:-:S04]  /*15a0*/  IADD3 R2, P0, PT, R3, UR10, RZ ;  /* 0x0000000a03027c10 */ /* 0x002fc8000ff1e0ff */
[----:B------:R-:W-:-:S05]  /*15b0*/  LEA.HI.X.SX32 R3, R3, UR11, 0x1, P0 ;  /* 0x0000000b03037c11 */ /* 0x000fca00080f0eff */
[----:B0-----:R-:W-:Y:S01]  /*15c0*/  STG.E.U8 desc[UR8][R2.64], R5 ;  /* 0x0000000502007986 */ /* 0x001fe2000c101108 */
[----:B------:R-:W-:Y:S05]  /*15d0*/  EXIT ;  /* 0x000000000000794d */ /* 0x000fea0003800000 */
.L_x_9:
[----:B------:R-:W-:-:S00]  /*15e0*/  BRA `(.L_x_9) ;  /* 0xfffffffc00fc7947 */ /* 0x000fc0000383ffff */
[----:B------:R-:W-:-:S00]  /*15f0*/  NOP ;  /* 0x0000000000007918 */ /* 0x000fc00000000000 */
        /* <DEDUP_REMOVED lines=8> */
.L_x_97:


//--------------------- .text._Z13setRowReadRowPi --------------------------
	.section	.text._Z13setRowReadRowPi,"ax",@progbits
	.align	128
        .global         _Z13setRowReadRowPi
        .type           _Z13setRowReadRowPi,@function
        .size           _Z13setRowReadRowPi,(.L_x_98 - _Z13setRowReadRowPi)
        .other          _Z13setRowReadRowPi,@"STO_CUDA_ENTRY STV_DEFAULT"
_Z13setRowReadRowPi:
.text._Z13setRowReadRowPi:
[----:B------:R-:W-:Y:S01]  /*0000*/  LDC R1, c[0x0][0x37c] ;  /* 0x0000df00ff017b82 */ /* 0x000fe20000000800 */
[----:B------:R-:W0:Y:S07]  /*0010*/  S2R R5, SR_TID.Y ;  /* 0x0000000000057919 */ /* 0x000e2e0000002200 */
[----:B------:R-:W1:Y:S01]  /*0020*/  S2UR UR5, SR_CgaCtaId ;  /* 0x00000000000579c3 */ /* 0x000e620000008800 */
[----:B------:R-:W2:Y:S01]  /*0030*/  LDCU UR6, c[0x0][0x360] ;  /* 0x00006c00ff0677ac */ /* 0x000ea20008000800 */
[----:B------:R-:W2:Y:S01]  /*0040*/  S2R R2, SR_TID.X ;  /* 0x0000000000027919 */ /* 0x000ea20000002100 */
[----:B------:R-:W-:-:S02]  /*0050*/  UMOV UR4, 0x400 ;  /* 0x0000040000047882 */ /* 0x000fc40000000000 */
[----:B-1----:R-:W-:-:S06]  /*0060*/  ULEA UR4, UR5, UR4, 0x18 ;  /* 0x0000000405047291 */ /* 0x002fcc000f8ec0ff */
[C---:B0-----:R-:W-:Y:S01]  /*0070*/  LEA R0, R5.reuse, UR4, 0x7 ;  /* 0x0000000405007c11 */ /* 0x041fe2000f8e38ff */
[----:B--2---:R-:W-:-:S03]  /*0080*/  IMAD R5, R5, UR6, R2 ;  /* 0x0000000605057c24 */ /* 0x004fc6000f8e0202 */
[----:B------:R-:W-:Y:S01]  /*0090*/  LEA R0, R2, R0, 0x2 ;  /* 0x0000000002007211 */ /* 0x000fe200078e10ff */
[----:B------:R-:W0:Y:S01]  /*00a0*/  LDCU.64 UR4, c[0x0][0x358] ;  /* 0x00006b00ff0477ac */ /* 0x000e220008000a00 */
[----:B------:R-:W1:Y:S03]  /*00b0*/  LDC.64 R2, c[0x0][0x380] ;  /* 0x0000e000ff027b82 */ /* 0x000e660000000a00 */
[----:B------:R-:W-:Y:S05]  /*00c0*/  STS [R0], R5 ;  /* 0x0000000500007388 */ /* 0x000fea0000000800 */
[----:B------:R-:W-:Y:S01]  /*00d0*/  BAR.SYNC.DEFER_BLOCKING 0x0 ;  /* 0x0000000000007b1d */ /* 0x000fe20000010000 */
[----:B-1----:R-:W-:-:S05]  /*00e0*/  IMAD.WIDE.U32 R2, R5, 0x4, R2 ;  /* 0x0000000405027825 */ /* 0x002fca00078e0002 */
[----:B------:R-:W0:Y:S04]  /*00f0*/  LDS R7, [R0] ;  /* 0x0000000000077984 */ /* 0x000e280000000800 */
[----:B0-----:R-:W-:Y:S01]  /*0100*/  STG.E desc[UR4][R2.64], R7 ;  /* 0x0000000702007986 */ /* 0x001fe2000c101904 */
[----:B------:R-:W-:Y:S05]  /*0110*/  EXIT ;  /* 0x000000000000794d */ /* 0x000fea0003800000 */
.L_x_10:
        /* <DEDUP_REMOVED lines=14> */
.L_x_98:


//--------------------- .text._Z13setColReadRowPi --------------------------
	.section	.text._Z13setColReadRowPi,"ax",@progbits
	.align	128
        .global         _Z13setColReadRowPi
        .type           _Z13setColReadRowPi,@function
        .size           _Z13setColReadRowPi,(.L_x_99 - _Z13setColReadRowPi)
        .other          _Z13setColReadRowPi,@"STO_CUDA_ENTRY STV_DEFAULT"
_Z13setColReadRowPi:
.text._Z13setColReadRowPi:
[----:B------:R-:W-:Y:S01]  /*0000*/  LDC R1, c[0x0][0x37c] ;  /* 0x0000df00ff017b82 */ /* 0x000fe20000000800 */
[----:B------:R-:W0:Y:S07]  /*0010*/  S2R R4, SR_TID.X ;  /* 0x0000000000047919 */ /* 0x000e2e0000002100 */
[----:B------:R-:W1:Y:S01]  /*0020*/  S2UR UR5, SR_CgaCtaId ;  /* 0x00000000000579c3 */ /* 0x000e620000008800 */
[----:B------:R-:W2:Y:S01]  /*0030*/  LDCU UR6, c[0x0][0x360] ;  /* 0x00006c00ff0677ac */ /* 0x000ea20008000800 */
[----:B------:R-:W2:Y:S01]  /*0040*/  S2R R3, SR_TID.Y ;  /* 0x0000000000037919 */ /* 0x000ea20000002200 */
[----:B------:R-:W-:-:S02]  /*0050*/  UMOV UR4, 0x400 ;  /* 0x0000040000047882 */ /* 0x000fc40000000000 */
[----:B-1----:R-:W-:-:S06]  /*0060*/  ULEA UR4, UR5, UR4, 0x18 ;  /* 0x0000000405047291 */ /* 0x002fcc000f8ec0ff */
[----:B0-----:R-:W-:Y:S01]  /*0070*/  LEA R0, R4, UR4, 0x7 ;  /* 0x0000000404007c11 */ /* 0x001fe2000f8e38ff */
[----:B--2---:R-:W-:-:S03]  /*0080*/  IMAD R5, R3, UR6, R4 ;  /* 0x0000000603057c24 */ /* 0x004fc6000f8e0204 */
[C---:B------:R-:W-:Y:S02]  /*0090*/  LEA R0, R3.reuse, R0, 0x2 ;  /* 0x0000000003007211 */ /* 0x040fe400078e10ff */
[----:B------:R-:W-:Y:S01]  /*00a0*/  LEA R2, R3, UR4, 0x7 ;  /* 0x0000000403027c11 */ /* 0x000fe2000f8e38ff */
[----:B------:R-:W0:Y:S02]  /*00b0*/  LDCU.64 UR4, c[0x0][0x358] ;  /* 0x00006b00ff0477ac */ /* 0x000e240008000a00 */
[----:B------:R-:W-:Y:S01]  /*00c0*/  STS [R0], R5 ;  /* 0x0000000500007388 */ /* 0x000fe20000000800 */
[----:B------:R-:W-:Y:S02]  /*00d0*/  LEA R4, R4, R2, 0x2 ;  /* 0x0000000204047211 */ /* 0x000fe400078e10ff */
[----:B------:R-:W1:Y:S08]  /*00e0*/  LDC.64 R2, c[0x0][0x380] ;  /* 0x0000e000ff027b82 */ /* 0x000e700000000a00 */
[----:B------:R-:W-:Y:S01]  /*00f0*/  BAR.SYNC.DEFER_BLOCKING 0x0 ;  /* 0x0000000000007b1d */ /* 0x000fe20000010000 */
[----:B-1----:R-:W-:-:S05]  /*0100*/  IMAD.WIDE.U32 R2, R5, 0x4, R2 ;  /* 0x0000000405027825 */ /* 0x002fca00078e0002 */
[----:B------:R-:W0:Y:S04]  /*0110*/  LDS R7, [R4] ;  /* 0x0000000004077984 */ /* 0x000e280000000800 */
[----:B0-----:R-:W-:Y:S01]  /*0120*/  STG.E desc[UR4][R2.64], R7 ;  /* 0x0000000702007986 */ /* 0x001fe2000c101904 */
[----:B------:R-:W-:Y:S05]  /*0130*/  EXIT ;  /* 0x000000000000794d */ /* 0x000fea0003800000 */
.L_x_11:
        /* <DEDUP_REMOVED lines=12> */
.L_x_99:


//--------------------- .text._Z13setRowReadColPi --------------------------
	.section	.text._Z13setRowReadColPi,"ax",@progbits
	.align	128
        .global         _Z13setRowReadColPi
        .type           _Z13setRowReadColPi,@function
        .size           _Z13setRowReadColPi,(.L_x_100 - _Z13setRowReadColPi)
        .other          _Z13setRowReadColPi,@"STO_CUDA_ENTRY STV_DEFAULT"
_Z13setRowReadColPi:
.text._Z13setRowReadColPi:
        /* <DEDUP_REMOVED lines=20> */
.L_x_12:
        /* <DEDUP_REMOVED lines=12> */
.L_x_100:


//--------------------- .text._Z17smem_dynamic_testPiS_i --------------------------
	.section	.text._Z17smem_dynamic_testPiS_i,"ax",@progbits
	.align	128
        .global         _Z17smem_dynamic_testPiS_i
        .type           _Z17smem_dynamic_testPiS_i,@function
        .size           _Z17smem_dynamic_testPiS_i,(.L_x_101 - _Z17smem_dynamic_testPiS_i)
        .other          _Z17smem_dynamic_testPiS_i,@"STO_CUDA_ENTRY STV_DEFAULT"
_Z17smem_dynamic_testPiS_i:
.text._Z17smem_dynamic_testPiS_i:
[----:B------:R-:W-:Y:S01]  /*0000*/  LDC R1, c[0x0][0x37c] ;  /* 0x0000df00ff017b82 */ /* 0x000fe20000000800 */
[----:B------:R-:W0:Y:S07]  /*0010*/  S2R R0, SR_TID.X ;  /* 0x0000000000007919 */ /* 0x000e2e0000002100 */
[----:B------:R-:W0:Y:S01]  /*0020*/  S2UR UR4, SR_CTAID.X ;  /* 0x00000000000479c3 */ /* 0x000e220000002500 */
[----:B------:R-:W1:Y:S07]  /*0030*/  LDCU UR5, c[0x0][0x390] ;  /* 0x00007200ff0577ac */ /* 0x000e6e0008000800 */
[----:B------:R-:W0:Y:S02]  /*0040*/  LDC R7, c[0x0][0x360] ;  /* 0x0000d800ff077b82 */ /* 0x000e240000000800 */
[----:B0-----:R-:W-:-:S05]  /*0050*/  IMAD R7, R7, UR4, R0 ;  /* 0x0000000407077c24 */ /* 0x001fca000f8e0200 */
[----:B-1----:R-:W-:-:S13]  /*0060*/  ISETP.GE.AND P0, PT, R7, UR5, PT ;  /* 0x0000000507007c0c */ /* 0x002fda000bf06270 */
[----:B------:R-:W-:Y:S05]  /*0070*/  @P0 EXIT ;  /* 0x000000000000094d */ /* 0x000fea0003800000 */
[----:B------:R-:W0:Y:S01]  /*0080*/  LDC.64 R2, c[0x0][0x380] ;  /* 0x0000e000ff027b82 */ /* 0x000e220000000a00 */
[----:B------:R-:W1:Y:S07]  /*0090*/  LDCU.64 UR6, c[0x0][0x358] ;  /* 0x00006b00ff0677ac */ /* 0x000e6e0008000a00 */
[----:B------:R-:W2:Y:S08]  /*00a0*/  S2UR UR5, SR_CgaCtaId ;  /* 0x00000000000579c3 */ /* 0x000eb00000008800 */
[----:B------:R-:W3:Y:S01]  /*00b0*/  LDC.64 R4, c[0x0][0x388] ;  /* 0x0000e200ff047b82 */ /* 0x000ee20000000a00 */
[----:B0-----:R-:W-:-:S06]  /*00c0*/  IMAD.WIDE R2, R7, 0x4, R2 ;  /* 0x0000000407027825 */ /* 0x001fcc00078e0202 */
[----:B-1----:R-:W4:Y:S01]  /*00d0*/  LDG.E R3, desc[UR6][R2.64] ;  /* 0x0000000602037981 */ /* 0x002f22000c1e1900 */
[----:B------:R-:W-:Y:S02]  /*00e0*/  UMOV UR4, 0x400 ;  /* 0x0000040000047882 */ /* 0x000fe40000000000 */
[----:B--2---:R-:W-:-:S06]  /*00f0*/  ULEA UR4, UR5, UR4, 0x18 ;  /* 0x0000000405047291 */ /* 0x004fcc000f8ec0ff */
[----:B------:R-:W-:Y:S01]  /*0100*/  LEA R0, R0, UR4, 0x2 ;  /* 0x0000000400007c11 */ /* 0x000fe2000f8e10ff */
[----:B---3--:R-:W-:-:S04]  /*0110*/  IMAD.WIDE R4, R7, 0x4, R4 ;  /* 0x0000000407047825 */ /* 0x008fc800078e0204 */
[----:B----4-:R-:W-:Y:S04]  /*0120*/  STS [R0], R3 ;  /* 0x0000000300007388 */ /* 0x010fe80000000800 */
[----:B------:R-:W-:Y:S01]  /*0130*/  STG.E desc[UR6][R4.64], R3 ;  /* 0x0000000304007986 */ /* 0x000fe2000c101906 */
[----:B------:R-:W-:Y:S05]  /*0140*/  EXIT ;  /* 0x000000000000794d */ /* 0x000fea0003800000 */
.L_x_13:
        /* <DEDUP_REMOVED lines=11> */
.L_x_101:


//--------------------- .text._Z16smem_static_testPiS_i --------------------------
	.section	.text._Z16smem_static_testPiS_i,"ax",@progbits
	.align	128
        .global         _Z16smem_static_testPiS_i
        .type           _Z16smem_static_testPiS_i,@function
        .size           _Z16smem_static_testPiS_i,(.L_x_102 - _Z16smem_static_testPiS_i)
        .other          _Z16smem_static_testPiS_i,@"STO_CUDA_ENTRY STV_DEFAULT"
_Z16smem_static_testPiS_i:
.text._Z16smem_static_testPiS_i:
        /* <DEDUP_REMOVED lines=10> */
[----:B------:R-:W2:Y:S01]  /*00a0*/  LDC.64 R4, c[0x0][0x388] ;  /* 0x0000e200ff047b82 */ /* 0x000ea20000000a00 */
[----:B0-----:R-:W-:-:S06]  /*00b0*/  IMAD.WIDE R2, R7, 0x4, R2 ;  /* 0x0000000407027825 */ /* 0x001fcc00078e0202 */
[----:B-1----:R-:W3:Y:S01]  /*00c0*/  LDG.E R3, desc[UR4][R2.64] ;  /* 0x0000000402037981 */ /* 0x002ee2000c1e1900 */
[----:B--2---:R-:W-:-:S05]  /*00d0*/  IMAD.WIDE R4, R7, 0x4, R4 ;  /* 0x0000000407047825 */ /* 0x004fca00078e0204 */
[----:B---3--:R-:W-:Y:S01]  /*00e0*/  STG.E desc[UR4][R4.64], R3 ;  /* 0x0000000304007986 */ /* 0x008fe2000c101904 */
[----:B------:R-:W-:Y:S05]  /*00f0*/  EXIT ;  /* 0x000000000000794d */ /* 0x000fea0003800000 */
.L_x_14:
        /* <DEDUP_REMOVED lines=16> */
.L_x_102:


//--------------------- .text._Z19transpose_unrollingPiS_iii --------------------------
	.section	.text._Z19transpose_unrollingPiS_iii,"ax",@progbits
	.align	128
        .global         _Z19transpose_unrollingPiS_iii
        .type           _Z19transpose_unrollingPiS_iii,@function
        .size           _Z19transpose_unrollingPiS_iii,(.L_x_103 - _Z19transpose_unrollingPiS_iii)
        .other          _Z19transpose_unrollingPiS_iii,@"STO_CUDA_ENTRY STV_DEFAULT"
_Z19transpose_unrollingPiS_iii:
.text._Z19transpose_unrollingPiS_iii:
[----:B------:R-:W-:Y:S01]  /*0000*/  LDC R1, c[0x0][0x37c] ;  /* 0x0000df00ff017b82 */ /* 0x000fe20000000800 */
[----:B------:R-:W0:Y:S07]  /*0010*/  S2R R4, SR_TID.Y ;  /* 0x0000000000047919 */ /* 0x000e2e0000002200 */
[----:B------:R-:W1:Y:S01]  /*0020*/  S2UR UR4, SR_CTAID.X ;  /* 0x00000000000479c3 */ /* 0x000e620000002500 */
[----:B------:R-:W2:Y:S01]  /*0030*/  LDCU.64 UR8, c[0x0][0x390] ;  /* 0x00007200ff0877ac */ /* 0x000ea20008000a00 */
[----:B------:R-:W3:Y:S06]  /*0040*/  S2R R16, SR_TID.X ;  /* 0x0000000000107919 */ /* 0x000eec0000002100 */
[----:B------:R-:W1:Y:S08]  /*0050*/  LDC R0, c[0x0][0x360] ;  /* 0x0000d800ff007b82 */ /* 0x000e700000000800 */
[----:B------:R-:W0:Y:S08]  /*0060*/  S2UR UR5, SR_CTAID.Y ;  /* 0x00000000000579c3 */ /* 0x000e300000002600 */
[----:B------:R-:W0:Y:S08]  /*0070*/  LDC R3, c[0x0][0x364] ;  /* 0x0000d900ff037b82 */ /* 0x000e300000000800 */
[----:B------:R-:W4:Y:S01]  /*0080*/  LDC R2, c[0x0][0x398] ;  /* 0x0000e600ff027b82 */ /* 0x000f220000000800 */
[----:B-1----:R-:W-:-:S02]  /*0090*/  IMAD R5, R0, UR4, RZ ;  /* 0x0000000400057c24 */ /* 0x002fc4000f8e02ff */
[----:B0-----:R-:W-:-:S05]  /*00a0*/  IMAD R3, R3, UR5, R4 ;  /* 0x0000000503037c24 */ /* 0x001fca000f8e0204 */
[----:B--2---:R-:W-:Y:S02]  /*00b0*/  ISETP.GE.AND P0, PT, R3, UR9, PT ;  /* 0x0000000903007c0c */ /* 0x004fe4000bf06270 */
[----:B----4-:R-:W-:Y:S01]  /*00c0*/  IADD3 R4, PT, PT, R2, -0x1, RZ ;  /* 0xffffffff02047810 */ /* 0x010fe20007ffe0ff */
[----:B---3--:R-:W-:-:S04]  /*00d0*/  IMAD R5, R5, R2, R16 ;  /* 0x0000000205057224 */ /* 0x008fc800078e0210 */
[----:B------:R-:W-:-:S05]  /*00e0*/  IMAD R4, R4, R0, R5 ;  /* 0x0000000004047224 */ /* 0x000fca00078e0205 */
[----:B------:R-:W-:-:S04]  /*00f0*/  ISETP.GE.U32.OR P0, PT, R4, UR8, P0 ;  /* 0x0000000804007c0c */ /* 0x000fc80008706470 */
[----:B------:R-:W-:-:S13]  /*0100*/  ISETP.LT.OR P0, PT, R2, 0x1, P0 ;  /* 0x000000010200780c */ /* 0x000fda0000701670 */
[----:B------:R-:W-:Y:S05]  /*0110*/  @P0 EXIT ;  /* 0x000000000000094d */ /* 0x000fea0003800000 */
[----:B------:R-:W-:Y:S01]  /*0120*/  ISETP.GE.U32.AND P0, PT, R2, 0x8, PT ;  /* 0x000000080200780c */ /* 0x000fe20003f06070 */
[----:B------:R-:W0:Y:S01]  /*0130*/  LDCU.64 UR6, c[0x0][0x358] ;  /* 0x00006b00ff0677ac */ /* 0x000e220008000a00 */
[----:B------:R-:W-:Y:S02]  /*0140*/  HFMA2 R4, -RZ, RZ, 0, 0 ;  /* 0x00000000ff047431 */ /* 0x000fe400000001ff */
[----:B------:R-:W-:-:S09]  /*0150*/  IMAD R7, R3, UR8, R5 ;  /* 0x0000000803077c24 */ /* 0x000fd2000f8e0205 */
[----:B------:R-:W-:Y:S05]  /*0160*/  @!P0 BRA `(.L_x_15) ;  /* 0x0000000400608947 */ /* 0x000fea0003800000 */
[C---:B------:R-:W-:Y:S01]  /*0170*/  IMAD R9, R2.reuse, UR4, RZ ;  /* 0x0000000402097c24 */ /* 0x040fe2000f8e02ff */
[----:B------:R-:W-:Y:S01]  /*0180*/  LOP3.LUT R4, R2, 0x7ffffff8, RZ, 0xc0, !PT ;  /* 0x7ffffff802047812 */ /* 0x000fe200078ec0ff */
[----:B------:R-:W-:Y:S02]  /*0190*/  IMAD R18, R3, UR8, R16 ;  /* 0x0000000803127c24 */ /* 0x000fe4000f8e0210 */
[CC--:B------:R-:W-:Y:S01]  /*01a0*/  IMAD R23, R9.reuse, R0.reuse, R0 ;  /* 0x0000000009177224 */ /* 0x0c0fe200078e0200 */
[----:B------:R-:W-:Y:S01]  /*01b0*/  IADD3 R11, PT, PT, R9, 0x2, RZ ;  /* 0x00000002090b7810 */ /* 0x000fe20007ffe0ff */
[----:B------:R-:W-:Y:S01]  /*01c0*/  IMAD R37, R5, UR9, R3 ;  /* 0x0000000905257c24 */ /* 0x000fe2000f8e0203 */
[C---:B------:R-:W-:Y:S02]  /*01d0*/  IADD3 R13, PT, PT, R9.reuse, 0x3, RZ ;  /* 0x00000003090d7810 */ /* 0x040fe40007ffe0ff */
[----:B------:R-:W-:Y:S01]  /*01e0*/  IADD3 R15, PT, PT, R9, 0x4, RZ ;  /* 0x00000004090f7810 */ /* 0x000fe20007ffe0ff */
[-CC-:B------:R-:W-:Y:S01]  /*01f0*/  IMAD R6, R11, R0.reuse, R16.reuse ;  /* 0x000000000b067224 */ /* 0x180fe200078e0210 */
[----:B------:R-:W-:Y:S01]  /*0200*/  IADD3 R17, PT, PT, R9, 0x5, RZ ;  /* 0x0000000509117810 */ /* 0x000fe20007ffe0ff */
[-CC-:B------:R-:W-:Y:S01]  /*0210*/  IMAD R8, R13, R0.reuse, R16.reuse ;  /* 0x000000000d087224 */ /* 0x180fe200078e0210 */
[----:B------:R-:W-:Y:S01]  /*0220*/  IADD3 R19, PT, PT, R9, 0x6, RZ ;  /* 0x0000000609137810 */ /* 0x000fe20007ffe0ff */
[-C--:B------:R-:W-:Y:S01]  /*0230*/  IMAD R10, R15, R0.reuse, R16 ;  /* 0x000000000f0a7224 */ /* 0x080fe200078e0210 */
[----:B------:R-:W-:Y:S01]  /*0240*/  IADD3 R21, PT, PT, R9, 0x7, RZ ;  /* 0x0000000709157810 */ /* 0x000fe20007ffe0ff */
[----:B------:R-:W-:Y:S01]  /*0250*/  IMAD R9, R11, R0, R18 ;  /* 0x000000000b097224 */ /* 0x000fe200078e0212 */
[----:B------:R-:W-:Y:S01]  /*0260*/  IADD3 R20, PT, PT, R23, R16, RZ ;  /* 0x0000001017147210 */ /* 0x000fe20007ffe0ff */
[--C-:B------:R-:W-:Y:S01]  /*0270*/  IMAD R12, R17, R0, R16.reuse ;  /* 0x00000000110c7224 */ /* 0x100fe200078e0210 */
[----:B------:R-:W-:Y:S01]  /*0280*/  IADD3 R23, PT, PT, R23, R18, RZ ;  /* 0x0000001217177210 */ /* 0x000fe20007ffe0ff */
[----:B------:R-:W-:-:S02]  /*0290*/  IMAD R14, R19, R0, R16 ;  /* 0x00000000130e7224 */ /* 0x000fc400078e0210 */
[-C--:B------:R-:W-:Y:S02]  /*02a0*/  IMAD R11, R13, R0.reuse, R18 ;  /* 0x000000000d0b7224 */ /* 0x080fe400078e0212 */
[-C--:B------:R-:W-:Y:S02]  /*02b0*/  IMAD R16, R21, R0.reuse, R16 ;  /* 0x0000000015107224 */ /* 0x080fe400078e0210 */
[-CC-:B------:R-:W-:Y:S02]  /*02c0*/  IMAD R13, R15, R0.reuse, R18.reuse ;  /* 0x000000000f0d7224 */ /* 0x180fe400078e0212 */
[-CC-:B------:R-:W-:Y:S02]  /*02d0*/  IMAD R15, R17, R0.reuse, R18.reuse ;  /* 0x00000000110f7224 */ /* 0x180fe400078e0212 */
[-CC-:B------:R-:W-:Y:S02]  /*02e0*/  IMAD R17, R19, R0.reuse, R18.reuse ;  /* 0x0000000013117224 */ /* 0x180fe400078e0212 */
[----:B------:R-:W-:Y:S01]  /*02f0*/  IMAD R19, R21, R0, R18 ;  /* 0x0000000015137224 */ /* 0x000fe200078e0212 */
[----:B------:R-:W-:Y:S01]  /*0300*/  MOV R21, R7 ;  /* 0x0000000700157202 */ /* 0x000fe20000000f00 */
[--C-:B------:R-:W-:Y:S01]  /*0310*/  IMAD R20, R20, UR9, R3.reuse ;  /* 0x0000000914147c24 */ /* 0x100fe2000f8e0203 */
[----:B------:R-:W-:Y:S01]  /*0320*/  IADD3 R18, PT, PT, -R4, RZ, RZ ;  /* 0x000000ff04127210 */ /* 0x000fe20007ffe1ff */
[----:B------:R-:W-:-:S02]  /*0330*/  IMAD R6, R6, UR9, R3 ;  /* 0x0000000906067c24 */ /* 0x000fc4000f8e0203 */
[--C-:B------:R-:W-:Y:S02]  /*0340*/  IMAD R8, R8, UR9, R3.reuse ;  /* 0x0000000908087c24 */ /* 0x100fe4000f8e0203 */
[--C-:B------:R-:W-:Y:S02]  /*0350*/  IMAD R10, R10, UR9, R3.reuse ;  /* 0x000000090a0a7c24 */ /* 0x100fe4000f8e0203 */
[--C-:B------:R-:W-:Y:S02]  /*0360*/  IMAD R12, R12, UR9, R3.reuse ;  /* 0x000000090c0c7c24 */ /* 0x100fe4000f8e0203 */
[--C-:B------:R-:W-:Y:S02]  /*0370*/  IMAD R14, R14, UR9, R3.reuse ;  /* 0x000000090e0e7c24 */ /* 0x100fe4000f8e0203 */
[----:B------:R-:W-:-:S07]  /*0380*/  IMAD R16, R16, UR9, R3 ;  /* 0x0000000910107c24 */ /* 0x000fce000f8e0203 */
.L_x_16:
[----:B-1----:R-:W1:Y:S02]  /*0390*/  LDC.64 R26, c[0x0][0x380] ;  /* 0x0000e000ff1a7b82 */ /* 0x002e640000000a00 */
[----:B-1----:R-:W-:-:S05]  /*03a0*/  IMAD.WIDE.U32 R24, R21, 0x4, R26 ;  /* 0x0000000415187825 */ /* 0x002fca00078e001a */
[----:B0-----:R0:W2:Y:S01]  /*03b0*/  LDG.E R22, desc[UR6][R24.64] ;  /* 0x0000000618167981 */ /* 0x0010a2000c1e1900 */
[----:B------:R-:W-:Y:S01]  /*03c0*/  IMAD.WIDE.U32 R28, R23, 0x4, R26 ;  /* 0x00000004171c7825 */ /* 0x000fe200078e001a */
[----:B0-----:R-:W0:Y:S03]  /*03d0*/  LDC.64 R24, c[0x0][0x388] ;  /* 0x0000e200ff187b82 */ /* 0x001e260000000a00 */
[----:B0-----:R-:W-:-:S05]  /*03e0*/  IMAD.WIDE.U32 R34, R37, 0x4, R24 ;  /* 0x0000000425227825 */ /* 0x001fca00078e0018 */
[----:B--2---:R0:W-:Y:S04]  /*03f0*/  STG.E desc[UR6][R34.64], R22 ;  /* 0x0000001622007986 */ /* 0x0041e8000c101906 */
[----:B------:R-:W2:Y:S01]  /*0400*/  LDG.E R36, desc[UR6][R28.64] ;  /* 0x000000061c247981 */ /* 0x000ea2000c1e1900 */
[----:B------:R-:W-:-:S04]  /*0410*/  IMAD.WIDE.U32 R30, R20, 0x4, R24 ;  /* 0x00000004141e7825 */ /* 0x000fc800078e0018 */
[----:B------:R-:W-:Y:S01]  /*0420*/  IMAD.WIDE.U32 R32, R9, 0x4, R26 ;  /* 0x0000000409207825 */ /* 0x000fe200078e001a */
[----:B--2---:R1:W-:Y:S04]  /*0430*/  STG.E desc[UR6][R30.64], R36 ;  /* 0x000000241e007986 */ /* 0x0043e8000c101906 */
[----:B0-----:R0:W2:Y:S01]  /*0440*/  LDG.E R22, desc[UR6][R32.64] ;  /* 0x0000000620167981 */ /* 0x0010a2000c1e1900 */
[----:B------:R-:W-:-:S04]  /*0450*/  IMAD.WIDE.U32 R34, R6, 0x4, R24 ;  /* 0x0000000406227825 */ /* 0x000fc800078e0018 */
[----:B0-----:R-:W-:Y:S01]  /*0460*/  IMAD.WIDE.U32 R32, R11, 0x4, R26 ;  /* 0x000000040b207825 */ /* 0x001fe200078e001a */
[----:B--2---:R0:W-:Y:S04]  /*0470*/  STG.E desc[UR6][R34.64], R22 ;  /* 0x0000001622007986 */ /* 0x0041e8000c101906 */
[----:B-1----:R-:W2:Y:S01]  /*0480*/  LDG.E R36, desc[UR6][R32.64] ;  /* 0x0000000620247981 */ /* 0x002ea2000c1e1900 */
[----:B------:R-:W-:-:S04]  /*0490*/  IMAD.WIDE.U32 R30, R8, 0x4, R24 ;  /* 0x00000004081e7825 */ /* 0x000fc800078e0018 */
[--C-:B------:R-:W-:Y:S01]  /*04a0*/  IMAD.WIDE.U32 R28, R13, 0x4, R26.reuse ;  /* 0x000000040d1c7825 */ /* 0x100fe200078e001a */
[----:B--2---:R1:W-:Y:S04]  /*04b0*/  STG.E desc[UR6][R30.64], R36 ;  /* 0x000000241e007986 */ /* 0x0043e8000c101906 */
[----:B0-----:R0:W2:Y:S01]  /*04c0*/  LDG.E R22, desc[UR6][R28.64] ;  /* 0x000000061c167981 */ /* 0x0010a2000c1e1900 */
[----:B-1----:R-:W-:-:S04]  /*04d0*/  IMAD.WIDE.U32 R30, R15, 0x4, R26 ;  /* 0x000000040f1e7825 */ /* 0x002fc800078e001a */
[----:B0-----:R-:W-:-:S05]  /*04e0*/  IMAD.WIDE.U32 R28, R10, 0x4, R24 ;  /* 0x000000040a1c7825 */ /* 0x001fca00078e0018 */
[----:B--2---:R-:W-:Y:S04]  /*04f0*/  STG.E desc[UR6][R28.64], R22 ;  /* 0x000000161c007986 */ /* 0x004fe8000c101906 */
[----:B------:R-:W2:Y:S01]  /*0500*/  LDG.E R31, desc[UR6][R30.64] ;  /* 0x000000061e1f7981 */ /* 0x000ea2000c1e1900 */
[----:B------:R-:W-:-:S04]  /*0510*/  IMAD.WIDE.U32 R32, R12, 0x4, R24 ;  /* 0x000000040c207825 */ /* 0x000fc800078e0018 */
[--C-:B------:R-:W-:Y:S01]  /*0520*/  IMAD.WIDE.U32 R34, R17, 0x4, R26.reuse ;  /* 0x0000000411227825 */ /* 0x100fe200078e001a */
[----:B--2---:R0:W-:Y:S04]  /*0530*/  STG.E desc[UR6][R32.64], R31 ;  /* 0x0000001f20007986 */ /* 0x0041e8000c101906 */
[----:B0-----:R0:W2:Y:S01]  /*0540*/  LDG.E R33, desc[UR6][R34.64] ;  /* 0x0000000622217981 */ /* 0x0010a2000c1e1900 */
[----:B------:R-:W-:-:S04]  /*0550*/  IMAD.WIDE.U32 R26, R19, 0x4, R26 ;  /* 0x00000004131a7825 */ /* 0x000fc800078e001a */
[----:B0-----:R-:W-:Y:S01]  /*0560*/  IMAD.WIDE.U32 R34, R14, 0x4, R24 ;  /* 0x000000040e227825 */ /* 0x001fe200078e0018 */
[----:B------:R-:W-:-:S04]  /*0570*/  IADD3 R18, PT, PT, R18, 0x8, RZ ;  /* 0x0000000812127810 */ /* 0x000fc80007ffe0ff */
[----:B--2---:R1:W-:Y:S04]  /*0580*/  STG.E desc[UR6][R34.64], R33 ;  /* 0x0000002122007986 */ /* 0x0043e8000c101906 */
[----:B------:R-:W2:Y:S01]  /*0590*/  LDG.E R27, desc[UR6][R26.64] ;  /* 0x000000061a1b7981 */ /* 0x000ea2000c1e1900 */
[----:B------:R-:W-:Y:S01]  /*05a0*/  ISETP.NE.AND P0, PT, R18, RZ, PT ;  /* 0x000000ff1200720c */ /* 0x000fe20003f05270 */
[----:B------:R-:W-:Y:S01]  /*05b0*/  IMAD.WIDE.U32 R24, R16, 0x4, R24 ;  /* 0x0000000410187825 */ /* 0x000fe200078e0018 */
[C---:B------:R-:W-:Y:S02]  /*05c0*/  LEA R23, R0.reuse, R23, 0x3 ;  /* 0x0000001700177211 */ /* 0x040fe400078e18ff */
[C---:B------:R-:W-:Y:S01]  /*05d0*/  LEA R9, R0.reuse, R9, 0x3 ;  /* 0x0000000900097211 */ /* 0x040fe200078e18ff */
[C---:B------:R-:W-:Y:S01]  /*05e0*/  IMAD R29, R0.reuse, UR9, RZ ;  /* 0x00000009001d7c24 */ /* 0x040fe2000f8e02ff */
[----:B------:R-:W-:-:S02]  /*05f0*/  LEA R11, R0, R11, 0x3 ;  /* 0x0000000b000b7211 */ /* 0x000fc400078e18ff */
[----:B------:R-:W-:Y:S02]  /*0600*/  LEA R13, R0, R13, 0x3 ;  /* 0x0000000d000d7211 */ /* 0x000fe400078e18ff */
[C---:B------:R-:W-:Y:S02]  /*0610*/  LEA R20, R29.reuse, R20, 0x3 ;  /* 0x000000141d147211 */ /* 0x040fe400078e18ff */
[C---:B------:R-:W-:Y:S02]  /*0620*/  LEA R6, R29.reuse, R6, 0x3 ;  /* 0x000000061d067211 */ /* 0x040fe400078e18ff */
[C---:B------:R-:W-:Y:S02]  /*0630*/  LEA R8, R29.reuse, R8, 0x3 ;  /* 0x000000081d087211 */ /* 0x040fe400078e18ff */
[C---:B------:R-:W-:Y:S02]  /*0640*/  LEA R10, R29.reuse, R10, 0x3 ;  /* 0x0000000a1d0a7211 */ /* 0x040fe400078e18ff */
[----:B------:R-:W-:-:S02]  /*0650*/  LEA R12, R29, R12, 0x3 ;  /* 0x0000000c1d0c7211 */ /* 0x000fc400078e18ff */
[C---:B------:R-:W-:Y:S02]  /*0660*/  LEA R14, R29.reuse, R14, 0x3 ;  /* 0x0000000e1d0e7211 */ /* 0x040fe400078e18ff */
[C---:B------:R-:W-:Y:S02]  /*0670*/  LEA R16, R29.reuse, R16, 0x3 ;  /* 0x000000101d107211 */ /* 0x040fe400078e18ff */
[----:B------:R-:W-:Y:S02]  /*0680*/  LEA R37, R29, R37, 0x3 ;  /* 0x000000251d257211 */ /* 0x000fe400078e18ff */
[C---:B------:R-:W-:Y:S02]  /*0690*/  LEA R15, R0.reuse, R15, 0x3 ;  /* 0x0000000f000f7211 */ /* 0x040fe400078e18ff */
[C---:B------:R-:W-:Y:S02]  /*06a0*/  LEA R17, R0.reuse, R17, 0x3 ;  /* 0x0000001100117211 */ /* 0x040fe400078e18ff */
[----:B------:R-:W-:-:S02]  /*06b0*/  LEA R19, R0, R19, 0x3 ;  /* 0x0000001300137211 */ /* 0x000fc400078e18ff */
[----:B------:R-:W-:Y:S01]  /*06c0*/  LEA R21, R0, R21, 0x3 ;  /* 0x0000001500157211 */ /* 0x000fe200078e18ff */
[----:B--2---:R1:W-:Y:S01]  /*06d0*/  STG.E desc[UR6][R24.64], R27 ;  /* 0x0000001b18007986 */ /* 0x0043e2000c101906 */
[----:B------:R-:W-:Y:S05]  /*06e0*/  @P0 BRA `(.L_x_16) ;  /* 0xfffffffc00280947 */ /* 0x000fea000383ffff */
.L_x_15:
[----:B------:R-:W-:-:S13]  /*06f0*/  LOP3.LUT P0, R6, R2, 0x7, RZ, 0xc0, !PT ;  /* 0x0000000702067812 */ /* 0x000fda000780c0ff */
[----:B0-----:R-:W-:Y:S05]  /*0700*/  @!P0 EXIT ;  /* 0x000000000000894d */ /* 0x001fea0003800000 */
[----:B------:R-:W-:Y:S02]  /*0710*/  ISETP.GE.U32.AND P0, PT, R6, 0x4, PT ;  /* 0x000000040600780c */ /* 0x000fe40003f06070 */
[----:B------:R-:W-:-:S04]  /*0720*/  LOP3.LUT R20, R2, 0x3, RZ, 0xc0, !PT ;  /* 0x0000000302147812 */ /* 0x000fc800078ec0ff */
[----:B------:R-:W-:-:S07]  /*0730*/  ISETP.NE.AND P1, PT, R20, RZ, PT ;  /* 0x000000ff1400720c */ /* 0x000fce0003f25270 */
[----:B------:R-:W-:Y:S06]  /*0740*/  @!P0 BRA `(.L_x_17) ;  /* 0x00000000007c8947 */ /* 0x000fec0003800000 */
[----:B------:R-:W0:Y:S01]  /*0750*/  LDC.64 R10, c[0x0][0x380] ;  /* 0x0000e000ff0a7b82 */ /* 0x000e220000000a00 */
[----:B------:R-:W-:-:S07]  /*0760*/  IMAD R15, R4, R0, R7 ;  /* 0x00000000040f7224 */ /* 0x000fce00078e0207 */
[----:B------:R-:W2:Y:S01]  /*0770*/  LDC.64 R8, c[0x0][0x388] ;  /* 0x0000e200ff087b82 */ /* 0x000ea20000000a00 */
[----:B0-----:R-:W-:-:S05]  /*0780*/  IMAD.WIDE.U32 R12, R15, 0x4, R10 ;  /* 0x000000040f0c7825 */ /* 0x001fca00078e000a */
[----:B------:R-:W3:Y:S01]  /*0790*/  LDG.E R21, desc[UR6][R12.64] ;  /* 0x000000060c157981 */ /* 0x000ee2000c1e1900 */
[-C--:B------:R-:W-:Y:S01]  /*07a0*/  IMAD R6, R4, R0.reuse, R5 ;  /* 0x0000000004067224 */ /* 0x080fe200078e0205 */
[----:B------:R-:W-:-:S03]  /*07b0*/  IADD3 R19, PT, PT, R15, R0, RZ ;  /* 0x000000000f137210 */ /* 0x000fc60007ffe0ff */
[----:B------:R-:W-:Y:S02]  /*07c0*/  IMAD R15, R6, UR9, R3 ;  /* 0x00000009060f7c24 */ /* 0x000fe4000f8e0203 */
[----:B------:R-:W-:-:S04]  /*07d0*/  IMAD.WIDE.U32 R16, R19, 0x4, R10 ;  /* 0x0000000413107825 */ /* 0x000fc800078e000a */
[----:B--2---:R-:W-:Y:S01]  /*07e0*/  IMAD.WIDE.U32 R14, R15, 0x4, R8 ;  /* 0x000000040f0e7825 */ /* 0x004fe200078e0008 */
[----:B------:R-:W-:-:S04]  /*07f0*/  IADD3 R6, PT, PT, R6, R0, RZ ;  /* 0x0000000006067210 */ /* 0x000fc80007ffe0ff */
[----:B---3--:R0:W-:Y:S04]  /*0800*/  STG.E desc[UR6][R14.64], R21 ;  /* 0x000000150e007986 */ /* 0x0081e8000c101906 */
[----:B------:R-:W2:Y:S01]  /*0810*/  LDG.E R17, desc[UR6][R16.64] ;  /* 0x0000000610117981 */ /* 0x000ea2000c1e1900 */
[----:B------:R-:W-:Y:S01]  /*0820*/  IADD3 R23, PT, PT, R19, R0, RZ ;  /* 0x0000000013177210 */ /* 0x000fe20007ffe0ff */
[----:B------:R-:W-:-:S04]  /*0830*/  IMAD R13, R6, UR9, R3 ;  /* 0x00000009060d7c24 */ /* 0x000fc8000f8e0203 */
[----:B------:R-:W-:-:S04]  /*0840*/  IMAD.WIDE.U32 R12, R13, 0x4, R8 ;  /* 0x000000040d0c7825 */ /* 0x000fc800078e0008 */
[C---:B------:R-:W-:Y:S01]  /*0850*/  IMAD.WIDE.U32 R18, R23.reuse, 0x4, R10 ;  /* 0x0000000417127825 */ /* 0x040fe200078e000a */
[-C--:B------:R-:W-:Y:S01]  /*0860*/  IADD3 R6, PT, PT, R6, R0.reuse, RZ ;  /* 0x0000000006067210 */ /* 0x080fe20007ffe0ff */
[----:B--2---:R2:W-:Y:S04]  /*0870*/  STG.E desc[UR6][R12.64], R17 ;  /* 0x000000110c007986 */ /* 0x0045e8000c101906 */
[----:B------:R-:W3:Y:S01]  /*0880*/  LDG.E R19, desc[UR6][R18.64] ;  /* 0x0000000612137981 */ /* 0x000ee2000c1e1900 */
[----:B------:R-:W-:Y:S01]  /*0890*/  IADD3 R23, PT, PT, R23, R0, RZ ;  /* 0x0000000017177210 */ /* 0x000fe20007ffe0ff */
[----:B0-----:R-:W-:-:S04]  /*08a0*/  IMAD R15, R6, UR9, R3 ;  /* 0x00000009060f7c24 */ /* 0x001fc8000f8e0203 */
[----:B------:R-:W-:-:S04]  /*08b0*/  IMAD.WIDE.U32 R14, R15, 0x4, R8 ;  /* 0x000000040f0e7825 */ /* 0x000fc800078e0008 */
[----:B------:R-:W-:Y:S01]  /*08c0*/  IMAD.WIDE.U32 R10, R23, 0x4, R10 ;  /* 0x00000004170a7825 */ /* 0x000fe200078e000a */
[----:B------:R-:W-:Y:S01]  /*08d0*/  IADD3 R6, PT, PT, R6, R0, RZ ;  /* 0x0000000006067210 */ /* 0x000fe20007ffe0ff */
[----:B---3--:R2:W-:Y:S04]  /*08e0*/  STG.E desc[UR6][R14.64], R19 ;  /* 0x000000130e007986 */ /* 0x0085e8000c101906 */
[----:B------:R-:W3:Y:S01]  /*08f0*/  LDG.E R11, desc[UR6][R10.64] ;  /* 0x000000060a0b7981 */ /* 0x000ee2000c1e1900 */
[----:B------:R-:W-:Y:S01]  /*0900*/  IMAD R21, R6, UR9, R3 ;  /* 0x0000000906157c24 */ /* 0x000fe2000f8e0203 */
[----:B------:R-:W-:-:S03]  /*0910*/  IADD3 R4, PT, PT, R4, 0x4, RZ ;  /* 0x0000000404047810 */ /* 0x000fc60007ffe0ff */
[----:B------:R-:W-:-:S05]  /*0920*/  IMAD.WIDE.U32 R8, R21, 0x4, R8 ;  /* 0x0000000415087825 */ /* 0x000fca00078e0008 */
[----:B---3--:R2:W-:Y:S02]  /*0930*/  STG.E desc[UR6][R8.64], R11 ;  /* 0x0000000b08007986 */ /* 0x0085e4000c101906 */
.L_x_17:
[----:B------:R-:W-:Y:S05]  /*0940*/  @!P1 EXIT ;  /* 0x000000000000994d */ /* 0x000fea0003800000 */
[----:B------:R-:W-:Y:S02]  /*0950*/  ISETP.NE.AND P0, PT, R20, 0x1, PT ;  /* 0x000000011400780c */ /* 0x000fe40003f05270 */
[----:B------:R-:W-:-:S04]  /*0960*/  LOP3.LUT R2, R2, 0x1, RZ, 0xc0, !PT ;  /* 0x0000000102027812 */ /* 0x000fc800078ec0ff */
[----:B------:R-:W-:-:S07]  /*0970*/  ISETP.NE.U32.AND P1, PT, R2, 0x1, PT ;  /* 0x000000010200780c */ /* 0x000fce0003f25070 */
[----:B------:R-:W-:Y:S06]  /*0980*/  @!P0 BRA `(.L_x_18) ;  /* 0x0000000000448947 */ /* 0x000fec0003800000 */
[----:B--2---:R-:W0:Y:S01]  /*0990*/  LDC.64 R8, c[0x0][0x380] ;  /* 0x0000e000ff087b82 */ /* 0x004e220000000a00 */
[----:B------:R-:W-:-:S07]  /*09a0*/  IMAD R15, R4, R0, R7 ;  /* 0x00000000040f7224 */ /* 0x000fce00078e0207 */
[----:B------:R-:W2:Y:S01]  /*09b0*/  LDC.64 R12, c[0x0][0x388] ;  /* 0x0000e200ff0c7b82 */ /* 0x000ea20000000a00 */
[----:B0-----:R-:W-:-:S06]  /*09c0*/  IMAD.WIDE.U32 R10, R15, 0x4, R8 ;  /* 0x000000040f0a7825 */ /* 0x001fcc00078e0008 */
        /* <DEDUP_REMOVED lines=9> */
[----:B------:R-:W-:Y:S01]  /*0a60*/  IMAD R17, R2, UR9, R3 ;  /* 0x0000000902117c24 */ /* 0x000fe2000f8e0203 */
[----:B------:R-:W-:-:S03]  /*0a70*/  IADD3 R4, PT, PT, R4, 0x2, RZ ;  /* 0x0000000204047810 */ /* 0x000fc60007ffe0ff */
[----:B------:R-:W-:-:S05]  /*0a80*/  IMAD.WIDE.U32 R12, R17, 0x4, R12 ;  /* 0x00000004110c7825 */ /* 0x000fca00078e000c */
[----:B--2---:R0:W-:Y:S02]  /*0a90*/  STG.E desc[UR6][R12.64], R9 ;  /* 0x000000090c007986 */ /* 0x0041e4000c101906 */
.L_x_18:
[----:B------:R-:W-:Y:S05]  /*0aa0*/  @P1 EXIT ;  /* 0x000000000000194d */ /* 0x000fea0003800000 */
[----:B0-2---:R-:W0:Y:S01]  /*0ab0*/  LDC.64 R8, c[0x0][0x380] ;  /* 0x0000e000ff087b82 */ /* 0x005e220000000a00 */
[----:B------:R-:W-:-:S04]  /*0ac0*/  IMAD R7, R0, R4, R7 ;  /* 0x0000000400077224 */ /* 0x000fc800078e0207 */
[----:B0-----:R-:W-:-:S03]  /*0ad0*/  IMAD.WIDE.U32 R6, R7, 0x4, R8 ;  /* 0x0000000407067825 */ /* 0x001fc600078e0008 */
[----:B------:R-:W0:Y:S03]  /*0ae0*/  LDC.64 R8, c[0x0][0x388] ;  /* 0x0000e200ff087b82 */ /* 0x000e260000000a00 */
[----:B------:R-:W2:Y:S01]  /*0af0*/  LDG.E R7, desc[UR6][R6.64] ;  /* 0x0000000606077981 */ /* 0x000ea2000c1e1900 */
[----:B------:R-:W-:-:S04]  /*0b00*/  IMAD R0, R0, R4, R5 ;  /* 0x0000000400007224 */ /* 0x000fc800078e0205 */
[----:B------:R-:W-:-:S04]  /*0b10*/  IMAD R3, R0, UR9, R3 ;  /* 0x0000000900037c24 */ /* 0x000fc8000f8e0203 */
[----:B0-----:R-:W-:-:S05]  /*0b20*/  IMAD.WIDE.U32 R2, R3, 0x4, R8 ;  /* 0x0000000403027825 */ /* 0x001fca00078e0008 */
[----:B--2---:R-:W-:Y:S01]  /*0b30*/  STG.E desc[UR6][R2.64], R7 ;  /* 0x0000000702007986 */ /* 0x004fe2000c101906 */
[----:B------:R-:W-:Y:S05]  /*0b40*/  EXIT ;  /* 0x000000000000794d */ /* 0x000fea0003800000 */
.L_x_19:
        /* <DEDUP_REMOVED lines=11> */
.L_x_103:


//--------------------- .text._Z23transpose_column_to_rowPiS_ii --------------------------
	.section	.text._Z23transpose_column_to_rowPiS_ii,"ax",@progbits
	.align	128
        .global         _Z23transpose_column_to_rowPiS_ii
        .type           _Z23transpose_column_to_rowPiS_ii,@function
        .size           _Z23transpose_column_to_rowPiS_ii,(.L_x_104 - _Z23transpose_column_to_rowPiS_ii)
        .other          _Z23transpose_column_to_rowPiS_ii,@"STO_CUDA_ENTRY STV_DEFAULT"
_Z23transpose_column_to_rowPiS_ii:
.text._Z23transpose_column_to_rowPiS_ii:
[----:B------:R-:W-:Y:S01]  /*0000*/  LDC R1, c[0x0][0x37c] ;  /* 0x0000df00ff017b82 */ /* 0x000fe20000000800 */
[----:B------:R-:W0:Y:S07]  /*0010*/  S2R R2, SR_TID.Y ;  /* 0x0000000000027919 */ /* 0x000e2e0000002200 */
[----:B------:R-:W1:Y:S01]  /*0020*/  LDC R0, c[0x0][0x360] ;  /* 0x0000d800ff007b82 */ /* 0x000e620000000800 */
[----:B------:R-:W2:Y:S01]  /*0030*/  LDCU.64 UR6, c[0x0][0x390] ;  /* 0x00007200ff0677ac */ /* 0x000ea20008000a00 */
[----:B------:R-:W1:Y:S06]  /*0040*/  S2R R3, SR_TID.X ;  /* 0x0000000000037919 */ /* 0x000e6c0000002100 */
[----:B------:R-:W0:Y:S08]  /*0050*/  S2UR UR5, SR_CTAID.Y ;  /* 0x00000000000579c3 */ /* 0x000e300000002600 */
[----:B------:R-:W0:Y:S08]  /*0060*/  LDC R7, c[0x0][0x364] ;  /* 0x0000d900ff077b82 */ /* 0x000e300000000800 */
[----:B------:R-:W1:Y:S01]  /*0070*/  S2UR UR4, SR_CTAID.X ;  /* 0x00000000000479c3 */ /* 0x000e620000002500 */
[----:B0-----:R-:W-:-:S05]  /*0080*/  IMAD R7, R7, UR5, R2 ;  /* 0x0000000507077c24 */ /* 0x001fca000f8e0202 */
[----:B--2---:R-:W-:Y:S01]  /*0090*/  ISETP.GE.AND P0, PT, R7, UR7, PT ;  /* 0x0000000707007c0c */ /* 0x004fe2000bf06270 */
[----:B-1----:R-:W-:-:S05]  /*00a0*/  IMAD R0, R0, UR4, R3 ;  /* 0x0000000400007c24 */ /* 0x002fca000f8e0203 */
[----:B------:R-:W-:-:S13]  /*00b0*/  ISETP.GE.OR P0, PT, R0, UR6, P0 ;  /* 0x0000000600007c0c */ /* 0x000fda0008706670 */
[----:B------:R-:W-:Y:S05]  /*00c0*/  @P0 EXIT ;  /* 0x000000000000094d */ /* 0x000fea0003800000 */
[----:B------:R-:W0:Y:S01]  /*00d0*/  LDC.64 R2, c[0x0][0x380] ;  /* 0x0000e000ff027b82 */ /* 0x000e220000000a00 */
[----:B------:R-:W1:Y:S01]  /*00e0*/  LDCU.64 UR4, c[0x0][0x358] ;  /* 0x00006b00ff0477ac */ /* 0x000e620008000a00 */
[----:B------:R-:W-:-:S04]  /*00f0*/  IMAD R5, R0, UR7, R7 ;  /* 0x0000000700057c24 */ /* 0x000fc8000f8e0207 */
[----:B0-----:R-:W-:Y:S02]  /*0100*/  IMAD.WIDE R2, R5, 0x4, R2 ;  /* 0x0000000405027825 */ /* 0x001fe400078e0202 */
[----:B------:R-:W0:Y:S04]  /*0110*/  LDC.64 R4, c[0x0][0x388] ;  /* 0x0000e200ff047b82 */ /* 0x000e280000000a00 */
[----:B-1----:R-:W2:Y:S01]  /*0120*/  LDG.E R3, desc[UR4][R2.64] ;  /* 0x0000000402037981 */ /* 0x002ea2000c1e1900 */
[----:B------:R-:W-:-:S04]  /*0130*/  IMAD R7, R7, UR6, R0 ;  /* 0x0000000607077c24 */ /* 0x000fc8000f8e0200 */
[----:B0-----:R-:W-:-:S05]  /*0140*/  IMAD.WIDE R4, R7, 0x4, R4 ;  /* 0x0000000407047825 */ /* 0x001fca00078e0204 */
[----:B--2---:R-:W-:Y:S01]  /*0150*/  STG.E desc[UR4][R4.64], R3 ;  /* 0x0000000304007986 */ /* 0x004fe2000c101904 */
[----:B------:R-:W-:Y:S05]  /*0160*/  EXIT ;  /* 0x000000000000794d */ /* 0x000fea0003800000 */
.L_x_20:
        /* <DEDUP_REMOVED lines=9> */
.L_x_104:


//--------------------- .text._Z23transpose_row_to_columnPiS_ii --------------------------
	.section	.text._Z23transpose_row_to_columnPiS_ii,"ax",@progbits
	.align	128
        .global         _Z23transpose_row_to_columnPiS_ii
        .type           _Z23transpose_row_to_columnPiS_ii,@function
        .size           _Z23transpose_row_to_columnPiS_ii,(.L_x_105 - _Z23transpose_row_to_columnPiS_ii)
        .other          _Z23transpose_row_to_columnPiS_ii,@"STO_CUDA_ENTRY STV_DEFAULT"
_Z23transpose_row_to_columnPiS_ii:
.text._Z23transpose_row_to_columnPiS_ii:
        /* <DEDUP_REMOVED lines=23> */
.L_x_21:
        /* <DEDUP_REMOVED lines=9> */
.L_x_105:


//--------------------- .text._Z28reduction_unrolling_intersumPiS_ii --------------------------
	.section	.text._Z28reduction_unrolling_intersumPiS_ii,"ax",@progbits
	.align	128
        .global         _Z28reduction_unrolling_intersumPiS_ii
        .type           _Z28reduction_unrolling_intersumPiS_ii,@function
        .size           _Z28reduction_unrolling_intersumPiS_ii,(.L_x_106 - _Z28reduction_unrolling_intersumPiS_ii)
        .other          _Z28reduction_unrolling_intersumPiS_ii,@"STO_CUDA_ENTRY STV_DEFAULT"
_Z28reduction_unrolling_intersumPiS_ii:
.text._Z28reduction_unrolling_intersumPiS_ii:
[----:B------:R-:W-:Y:S08]  /*0000*/  LDC R1, c[0x0][0x37c] ;  /* 0x0000df00ff017b82 */ /* 0x000ff00000000800 */
[----:B------:R-:W0:Y:S01]  /*0010*/  S2UR UR22, SR_CTAID.X ;  /* 0x00000000001679c3 */ /* 0x000e220000002500 */
[----:B------:R-:W1:Y:S01]  /*0020*/  S2R R0, SR_TID.X ;  /* 0x0000000000007919 */ /* 0x000e620000002100 */
[----:B------:R-:W0:Y:S01]  /*0030*/  LDCU UR23, c[0x0][0x360] ;  /* 0x00006c00ff1777ac */ /* 0x000e220008000800 */
[----:B------:R-:W2:Y:S01]  /*0040*/  LDCU.64 UR26, c[0x0][0x390] ;  /* 0x00007200ff1a77ac */ /* 0x000ea20008000a00 */
[----:B0-----:R-:W-:-:S04]  /*0050*/  UIMAD UR4, UR22, UR23, URZ ;  /* 0x00000017160472a4 */ /* 0x001fc8000f8e02ff */
[----:B--2---:R-:W-:-:S06]  /*0060*/  UIMAD UR4, UR4, UR27, URZ ;  /* 0x0000001b040472a4 */ /* 0x004fcc000f8e02ff */
[----:B-1----:R-:W-:-:S04]  /*0070*/  IADD3 R2, PT, PT, R0, UR4, RZ ;  /* 0x0000000400027c10 */ /* 0x002fc8000fffe0ff */
[----:B------:R-:W-:-:S13]  /*0080*/  ISETP.GT.AND P0, PT, R2, UR26, PT ;  /* 0x0000001a02007c0c */ /* 0x000fda000bf04270 */
[----:B------:R-:W-:Y:S05]  /*0090*/  @P0 EXIT ;  /* 0x000000000000094d */ /* 0x000fea0003800000 */
[----:B------:R-:W-:Y:S01]  /*00a0*/  UIADD3 UR5, UPT, UPT, UR27, -0x1, URZ ;  /* 0xffffffff1b057890 */ /* 0x000fe2000fffe0ff */
[----:B------:R-:W-:Y:S01]  /*00b0*/  BSSY.RECONVERGENT B0, `(.L_x_22) ;  /* 0x00000e0000007945 */ /* 0x000fe20003800200 */
[----:B------:R-:W0:Y:S04]  /*00c0*/  LDCU.64 UR28, c[0x0][0x380] ;  /* 0x00007000ff1c77ac */ /* 0x000e280008000a00 */
[----:B------:R-:W-:Y:S01]  /*00d0*/  IMAD.U32 R3, RZ, RZ, UR5 ;  /* 0x00000005ff037e24 */ /* 0x000fe2000f8e00ff */
[----:B------:R-:W1:Y:S03]  /*00e0*/  LDCU.64 UR24, c[0x0][0x358] ;  /* 0x00006b00ff1877ac */ /* 0x000e660008000a00 */
[----:B------:R-:W-:-:S05]  /*00f0*/  IMAD R3, R3, UR23, R2 ;  /* 0x0000001703037c24 */ /* 0x000fca000f8e0202 */
[----:B------:R-:W-:Y:S01]  /*0100*/  ISETP.GE.U32.AND P0, PT, R3, UR26, PT ;  /* 0x0000001a03007c0c */ /* 0x000fe2000bf06070 */
[----:B0-----:R-:W-:-:S12]  /*0110*/  UIMAD.WIDE UR6, UR4, 0x4, UR28 ;  /* 0x00000004040678a5 */ /* 0x001fd8000f8e021c */
[----:B-1----:R-:W-:Y:S05]  /*0120*/  @P0 BRA `(.L_x_23) ;  /* 0x0000000c00600947 */ /* 0x002fea0003800000 */
[----:B------:R-:W-:Y:S01]  /*0130*/  UISETP.GE.AND UP0, UPT, UR27, 0x1, UPT ;  /* 0x000000011b00788c */ /* 0x000fe2000bf06270 */
[----:B------:R-:W-:-:S08]  /*0140*/  HFMA2 R25, -RZ, RZ, 0, 0 ;  /* 0x00000000ff197431 */ /* 0x000fd000000001ff */
[----:B------:R-:W-:Y:S05]  /*0150*/  BRA.U !UP0, `(.L_x_24) ;  /* 0x0000000d08487547 */ /* 0x000fea000b800000 */
[----:B------:R-:W-:Y:S01]  /*0160*/  UISETP.GE.U32.AND UP0, UPT, UR27, 0x10, UPT ;  /* 0x000000101b00788c */ /* 0x000fe2000bf06070 */
[----:B------:R-:W-:Y:S01]  /*0170*/  IMAD.MOV.U32 R25, RZ, RZ, RZ ;  /* 0x000000ffff197224 */ /* 0x000fe200078e00ff */
[----:B------:R-:W-:-:S07]  /*0180*/  UMOV UR4, URZ ;  /* 0x000000ff00047c82 */ /* 0x000fce0008000000 */
[----:B------:R-:W-:Y:S05]  /*0190*/  BRA.U !UP0, `(.L_x_25) ;  /* 0x0000000508ec7547 */ /* 0x000fea000b800000 */
[----:B------:R-:W-:Y:S01]  /*01a0*/  UIMAD UR5, UR22, UR27, URZ ;  /* 0x0000001b160572a4 */ /* 0x000fe2000f8e02ff */
[----:B------:R-:W-:Y:S01]  /*01b0*/  MOV R25, RZ ;  /* 0x000000ff00197202 */ /* 0x000fe20000000f00 */
[----:B------:R-:W-:Y:S01]  /*01c0*/  ULOP3.LUT UR4, UR27, 0x7ffffff0, URZ, 0xc0, !UPT ;  /* 0x7ffffff01b047892 */ /* 0x000fe2000f8ec0ff */
[----:B------:R-:W-:Y:S01]  /*01d0*/  IMAD.MOV.U32 R3, RZ, RZ, R2 ;  /* 0x000000ffff037224 */ /* 0x000fe200078e0002 */
[----:B------:R-:W-:Y:S02]  /*01e0*/  UIADD3 UR10, UPT, UPT, UR5, 0x3, URZ ;  /* 0x00000003050a7890 */ /* 0x000fe4000fffe0ff */
[----:B------:R-:W-:Y:S02]  /*01f0*/  UIADD3 UR11, UPT, UPT, UR5, 0x4, URZ ;  /* 0x00000004050b7890 */ /* 0x000fe4000fffe0ff */
[----:B------:R-:W-:Y:S02]  /*0200*/  UIADD3 UR13, UPT, UPT, UR5, 0x6, URZ ;  /* 0x00000006050d7890 */ /* 0x000fe4000fffe0ff */
[----:B------:R-:W-:Y:S01]  /*0210*/  UIADD3 UR17, UPT, UPT, UR5, 0xa, URZ ;  /* 0x0000000a05117890 */ /* 0x000fe2000fffe0ff */
[----:B------:R-:W-:Y:S01]  /*0220*/  IMAD.U32 R7, RZ, RZ, UR10 ;  /* 0x0000000aff077e24 */ /* 0x000fe2000f8e00ff */
[----:B------:R-:W-:Y:S01]  /*0230*/  UIMAD UR8, UR5, UR23, UR23 ;  /* 0x00000017050872a4 */ /* 0x000fe2000f8e0217 */
[----:B------:R-:W-:Y:S01]  /*0240*/  MOV R9, UR11 ;  /* 0x0000000b00097c02 */ /* 0x000fe20008000f00 */
[----:B------:R-:W-:Y:S01]  /*0250*/  UIADD3 UR9, UPT, UPT, UR5, 0x2, URZ ;  /* 0x0000000205097890 */ /* 0x000fe2000fffe0ff */
[----:B------:R-:W-:Y:S01]  /*0260*/  MOV R13, UR13 ;  /* 0x0000000d000d7c02 */ /* 0x000fe20008000f00 */
[----:B------:R-:W-:Y:S01]  /*0270*/  UIADD3 UR12, UPT, UPT, UR5, 0x5, URZ ;  /* 0x00000005050c7890 */ /* 0x000fe2000fffe0ff */
[----:B------:R-:W-:Y:S01]  /*0280*/  MOV R4, UR17 ;  /* 0x0000001100047c02 */ /* 0x000fe20008000f00 */
[----:B------:R-:W-:Y:S01]  /*0290*/  UIADD3 UR14, UPT, UPT, UR5, 0x7, URZ ;  /* 0x00000007050e7890 */ /* 0x000fe2000fffe0ff */
[--C-:B------:R-:W-:Y:S01]  /*02a0*/  IMAD R6, R7, UR23, R0.reuse ;  /* 0x0000001707067c24 */ /* 0x100fe2000f8e0200 */
[----:B------:R-:W-:Y:S01]  /*02b0*/  UIADD3 UR15, UPT, UPT, UR5, 0x8, URZ ;  /* 0x00000008050f7890 */ /* 0x000fe2000fffe0ff */
[----:B------:R-:W-:Y:S01]  /*02c0*/  MOV R5, UR9 ;  /* 0x0000000900057c02 */ /* 0x000fe20008000f00 */
[----:B------:R-:W-:Y:S01]  /*02d0*/  UIADD3 UR16, UPT, UPT, UR5, 0x9, URZ ;  /* 0x0000000905107890 */ /* 0x000fe2000fffe0ff */
[----:B------:R-:W-:Y:S01]  /*02e0*/  IMAD.U32 R11, RZ, RZ, UR12 ;  /* 0x0000000cff0b7e24 */ /* 0x000fe2000f8e00ff */
[----:B------:R-:W-:Y:S01]  /*02f0*/  UIADD3 UR18, UPT, UPT, UR5, 0xb, URZ ;  /* 0x0000000b05127890 */ /* 0x000fe2000fffe0ff */
[----:B------:R-:W-:Y:S01]  /*0300*/  IMAD.U32 R21, RZ, RZ, UR14 ;  /* 0x0000000eff157e24 */ /* 0x000fe2000f8e00ff */
        /* <DEDUP_REMOVED lines=8> */
[----:B------:R-:W-:Y:S01]  /*0390*/  IMAD.U32 R19, RZ, RZ, UR20 ;  /* 0x00000014ff137e24 */ /* 0x000fe2000f8e00ff */
[----:B------:R-:W-:Y:S01]  /*03a0*/  IADD3 R23, PT, PT, R0, UR8, RZ ;  /* 0x0000000800177c10 */ /* 0x000fe2000fffe0ff */
[--C-:B------:R-:W-:Y:S01]  /*03b0*/  IMAD R7, R9, UR23, R0.reuse ;  /* 0x0000001709077c24 */ /* 0x100fe2000f8e0200 */
[----:B------:R-:W-:Y:S01]  /*03c0*/  MOV R17, UR21 ;  /* 0x0000001500117c02 */ /* 0x000fe20008000f00 */
[----:B------:R-:W-:Y:S01]  /*03d0*/  IMAD.U32 R15, RZ, RZ, UR5 ;  /* 0x00000005ff0f7e24 */ /* 0x000fe2000f8e00ff */
[----:B------:R-:W-:Y:S01]  /*03e0*/  UIADD3 UR4, UPT, UPT, -UR4, URZ, URZ ;  /* 0x000000ff04047290 */ /* 0x000fe2000fffe1ff */
[----:B------:R-:W-:-:S02]  /*03f0*/  IMAD R9, R13, UR23, R0 ;  /* 0x000000170d097c24 */ /* 0x000fc4000f8e0200 */
[--C-:B------:R-:W-:Y:S02]  /*0400*/  IMAD R8, R11, UR23, R0.reuse ;  /* 0x000000170b087c24 */ /* 0x100fe4000f8e0200 */
[--C-:B------:R-:W-:Y:S02]  /*0410*/  IMAD R10, R21, UR23, R0.reuse ;  /* 0x00000017150a7c24 */ /* 0x100fe4000f8e0200 */
[--C-:B------:R-:W-:Y:S02]  /*0420*/  IMAD R13, R4, UR23, R0.reuse ;  /* 0x00000017040d7c24 */ /* 0x100fe4000f8e0200 */
[--C-:B------:R-:W-:Y:S02]  /*0430*/  IMAD R5, R5, UR23, R0.reuse ;  /* 0x0000001705057c24 */ /* 0x100fe4000f8e0200 */
[--C-:B------:R-:W-:Y:S02]  /*0440*/  IMAD R11, R27, UR23, R0.reuse ;  /* 0x000000171b0b7c24 */ /* 0x100fe4000f8e0200 */
[----:B------:R-:W-:-:S02]  /*0450*/  IMAD R12, R29, UR23, R0 ;  /* 0x000000171d0c7c24 */ /* 0x000fc4000f8e0200 */
[--C-:B------:R-:W-:Y:S02]  /*0460*/  IMAD R20, R20, UR23, R0.reuse ;  /* 0x0000001714147c24 */ /* 0x100fe4000f8e0200 */
[--C-:B------:R-:W-:Y:S02]  /*0470*/  IMAD R21, R14, UR23, R0.reuse ;  /* 0x000000170e157c24 */ /* 0x100fe4000f8e0200 */
[--C-:B------:R-:W-:Y:S02]  /*0480*/  IMAD R22, R19, UR23, R0.reuse ;  /* 0x0000001713167c24 */ /* 0x100fe4000f8e0200 */
[--C-:B------:R-:W-:Y:S02]  /*0490*/  IMAD R4, R17, UR23, R0.reuse ;  /* 0x0000001711047c24 */ /* 0x100fe4000f8e0200 */
[----:B------:R-:W-:-:S07]  /*04a0*/  IMAD R24, R15, UR23, R0 ;  /* 0x000000170f187c24 */ /* 0x000fce000f8e0200 */
.L_x_26:
[----:B------:R-:W-:Y:S02]  /*04b0*/  HFMA2 R16, -RZ, RZ, 0, 2.384185791015625e-07 ;  /* 0x00000004ff107431 */ /* 0x000fe400000001ff */
[----:B------:R-:W-:Y:S01]  /*04c0*/  IMAD.MOV.U32 R18, RZ, RZ, 0x4 ;  /* 0x00000004ff127424 */ /* 0x000fe200078e00ff */
[----:B------:R-:W-:Y:S01]  /*04d0*/  MOV R27, 0x4 ;  /* 0x00000004001b7802 */ /* 0x000fe20000000f00 */
[----:B------:R-:W-:Y:S02]  /*04e0*/  IMAD.MOV.U32 R14, RZ, RZ, 0x4 ;  /* 0x00000004ff0e7424 */ /* 0x000fe400078e00ff */
[----:B------:R-:W-:-:S04]  /*04f0*/  IMAD.WIDE.U32 R18, R3, R18, UR28 ;  /* 0x0000001c03127e25 */ /* 0x000fc8000f8e0012 */
[----:B------:R-:W-:Y:S01]  /*0500*/  IMAD.WIDE.U32 R16, R23, R16, UR28 ;  /* 0x0000001c17107e25 */ /* 0x000fe2000f8e0010 */
[----:B------:R-:W2:Y:S03]  /*0510*/  LDG.E R29, desc[UR24][R18.64] ;  /* 0x00000018121d7981 */ /* 0x000ea6000c1e1900 */
[----:B------:R-:W-:Y:S01]  /*0520*/  IMAD.WIDE.U32 R14, R5, R14, UR28 ;  /* 0x0000001c050e7e25 */ /* 0x000fe2000f8e000e */
[----:B------:R0:W2:Y:S05]  /*0530*/  LDG.E R28, desc[UR24][R16.64] ;  /* 0x00000018101c7981 */ /* 0x0000aa000c1e1900 */
[----:B------:R-:W3:Y:S01]  /*0540*/  LDG.E R14, desc[UR24][R14.64] ;  /* 0x000000180e0e7981 */ /* 0x000ee2000c1e1900 */
[----:B0-----:R-:W-:-:S06]  /*0550*/  IMAD.WIDE.U32 R16, R6, R27, UR28 ;  /* 0x0000001c06107e25 */ /* 0x001fcc000f8e001b */
[----:B------:R-:W3:Y:S01]  /*0560*/  LDG.E R17, desc[UR24][R16.64] ;  /* 0x0000001810117981 */ /* 0x000ee2000c1e1900 */
[----:B------:R-:W-:Y:S02]  /*0570*/  HFMA2 R19, -RZ, RZ, 0, 2.384185791015625e-07 ;  /* 0x00000004ff137431 */ /* 0x000fe400000001ff */
[----:B------:R-:W-:-:S04]  /*0580*/  IMAD.MOV.U32 R26, RZ, RZ, 0x4 ;  /* 0x00000004ff1a7424 */ /* 0x000fc800078e00ff */
[----:B------:R-:W-:-:S04]  /*0590*/  IMAD.WIDE.U32 R26, R7, R26, UR28 ;  /* 0x0000001c071a7e25 */ /* 0x000fc8000f8e001a */
[----:B------:R-:W-:Y:S02]  /*05a0*/  IMAD.WIDE.U32 R18, R8, R19, UR28 ;  /* 0x0000001c08127e25 */ /* 0x000fe4000f8e0013 */
[----:B------:R-:W4:Y:S04]  /*05b0*/  LDG.E R26, desc[UR24][R26.64] ;  /* 0x000000181a1a7981 */ /* 0x000f28000c1e1900 */
[----:B------:R-:W4:Y:S01]  /*05c0*/  LDG.E R19, desc[UR24][R18.64] ;  /* 0x0000001812137981 */ /* 0x000f22000c1e1900 */
[----:B--2---:R-:W-:Y:S01]  /*05d0*/  IADD3 R25, PT, PT, R28, R29, R25 ;  /* 0x0000001d1c197210 */ /* 0x004fe20007ffe019 */
[----:B------:R-:W-:Y:S01]  /*05e0*/  IMAD.MOV.U32 R28, RZ, RZ, 0x4 ;  /* 0x00000004ff1c7424 */ /* 0x000fe200078e00ff */
[----:B------:R-:W-:Y:S02]  /*05f0*/  MOV R29, 0x4 ;  /* 0x00000004001d7802 */ /* 0x000fe40000000f00 */
[----:B---3--:R-:W-:Y:S01]  /*0600*/  IADD3 R25, PT, PT, R17, R14, R25 ;  /* 0x0000000e11197210 */ /* 0x008fe20007ffe019 */
[----:B------:R-:W-:-:S04]  /*0610*/  IMAD.WIDE.U32 R14, R9, R28, UR28 ;  /* 0x0000001c090e7e25 */ /* 0x000fc8000f8e001c */
[----:B------:R-:W-:Y:S01]  /*0620*/  IMAD.WIDE.U32 R16, R10, R29, UR28 ;  /* 0x0000001c0a107e25 */ /* 0x000fe2000f8e001d */
[----:B------:R0:W2:Y:S04]  /*0630*/  LDG.E R18, desc[UR24][R14.64] ;  /* 0x000000180e127981 */ /* 0x0000a8000c1e1900 */
[----:B------:R-:W2:Y:S01]  /*0640*/  LDG.E R27, desc[UR24][R16.64] ;  /* 0x00000018101b7981 */ /* 0x000ea2000c1e1900 */
[----:B0-----:R-:W-:-:S04]  /*0650*/  IMAD.WIDE.U32 R14, R11, R28, UR28 ;  /* 0x0000001c0b0e7e25 */ /* 0x001fc8000f8e001c */
[----:B------:R-:W-:Y:S02]  /*0660*/  IMAD.WIDE.U32 R28, R12, R29, UR28 ;  /* 0x0000001c0c1c7e25 */ /* 0x000fe4000f8e001d */
[----:B------:R-:W3:Y:S04]  /*0670*/  LDG.E R14, desc[UR24][R14.64] ;  /* 0x000000180e0e7981 */ /* 0x000ee8000c1e1900 */
[----:B------:R0:W3:Y:S01]  /*0680*/  LDG.E R15, desc[UR24][R28.64] ;  /* 0x000000181c0f7981 */ /* 0x0000e2000c1e1900 */
[----:B----4-:R-:W-:Y:S01]  /*0690*/  IADD3 R19, PT, PT, R19, R26, R25 ;  /* 0x0000001a13137210 */ /* 0x010fe20007ffe019 */
[----:B------:R-:W-:Y:S02]  /*06a0*/  HFMA2 R26, -RZ, RZ, 0, 2.384185791015625e-07 ;  /* 0x00000004ff1a7431 */ /* 0x000fe400000001ff */
[----:B0-----:R-:W-:-:S03]  /*06b0*/  IMAD.MOV.U32 R28, RZ, RZ, 0x4 ;  /* 0x00000004ff1c7424 */ /* 0x001fc600078e00ff */
[----:B------:R-:W-:-:S04]  /*06c0*/  IMAD.WIDE.U32 R16, R20, R26, UR28 ;  /* 0x0000001c14107e25 */ /* 0x000fc8000f8e001a */
[----:B------:R-:W-:Y:S02]  /*06d0*/  IMAD.WIDE.U32 R28, R13, R28, UR28 ;  /* 0x0000001c0d1c7e25 */ /* 0x000fe4000f8e001c */
[----:B------:R-:W4:Y:S04]  /*06e0*/  LDG.E R16, desc[UR24][R16.64] ;  /* 0x0000001810107981 */ /* 0x000f28000c1e1900 */
[----:B------:R0:W4:Y:S01]  /*06f0*/  LDG.E R25, desc[UR24][R28.64] ;  /* 0x000000181c197981 */ /* 0x000122000c1e1900 */
[----:B--2---:R-:W-:Y:S01]  /*0700*/  IADD3 R18, PT, PT, R27, R18, R19 ;  /* 0x000000121b127210 */ /* 0x004fe20007ffe013 */
[----:B------:R-:W-:-:S04]  /*0710*/  IMAD.MOV.U32 R27, RZ, RZ, 0x4 ;  /* 0x00000004ff1b7424 */ /* 0x000fc800078e00ff */
[----:B0-----:R-:W-:-:S06]  /*0720*/  IMAD.WIDE.U32 R28, R4, R27, UR28 ;  /* 0x0000001c041c7e25 */ /* 0x001fcc000f8e001b */
[----:B------:R-:W2:Y:S01]  /*0730*/  LDG.E R28, desc[UR24][R28.64] ;  /* 0x000000181c1c7981 */ /* 0x000ea2000c1e1900 */
[----:B---3--:R-:W-:Y:S01]  /*0740*/  IADD3 R17, PT, PT, R15, R14, R18 ;  /* 0x0000000e0f117210 */ /* 0x008fe20007ffe012 */
[----:B------:R-:W-:-:S04]  /*0750*/  IMAD.WIDE.U32 R18, R21, R26, UR28 ;  /* 0x0000001c15127e25 */ /* 0x000fc8000f8e001a */
[-C--:B------:R-:W-:Y:S02]  /*0760*/  IMAD.WIDE.U32 R14, R22, R27.reuse, UR28 ;  /* 0x0000001c160e7e25 */ /* 0x080fe4000f8e001b */
[----:B------:R-:W3:Y:S02]  /*0770*/  LDG.E R18, desc[UR24][R18.64] ;  /* 0x0000001812127981 */ /* 0x000ee4000c1e1900 */
[----:B------:R-:W-:Y:S02]  /*0780*/  IMAD.WIDE.U32 R26, R24, R27, UR28 ;  /* 0x0000001c181a7e25 */ /* 0x000fe4000f8e001b */
[----:B------:R0:W3:Y:S04]  /*0790*/  LDG.E R15, desc[UR24][R14.64] ;  /* 0x000000180e0f7981 */ /* 0x0000e8000c1e1900 */
[----:B------:R-:W2:Y:S01]  /*07a0*/  LDG.E R27, desc[UR24][R26.64] ;  /* 0x000000181a1b7981 */ /* 0x000ea2000c1e1900 */
[----:B------:R-:W-:-:S04]  /*07b0*/  UIADD3 UR4, UPT, UPT, UR4, 0x10, URZ ;  /* 0x0000001004047890 */ /* 0x000fc8000fffe0ff */
[----:B------:R-:W-:Y:S01]  /*07c0*/  UISETP.NE.AND UP0, UPT, UR4, URZ, UPT ;  /* 0x000000ff0400728c */ /* 0x000fe2000bf05270 */
[----:B----4-:R-:W-:Y:S01]  /*07d0*/  IADD3 R16, PT, PT, R16, R25, R17 ;  /* 0x0000001910107210 */ /* 0x010fe20007ffe011 */
[----:B0-----:R-:W-:Y:S01]  /*07e0*/  IMAD.U32 R14, RZ, RZ, UR23 ;  /* 0x00000017ff0e7e24 */ /* 0x001fe2000f8e00ff */
[----:B------:R-:W-:Y:S02]  /*07f0*/  MOV R17, UR23 ;  /* 0x0000001700117c02 */ /* 0x000fe40008000f00 */
[----:B------:R-:W-:Y:S01]  /*0800*/  MOV R19, UR23 ;  /* 0x0000001700137c02 */ /* 0x000fe20008000f00 */
[C---:B------:R-:W-:Y:S01]  /*0810*/  IMAD R9, R14.reuse, 0x10, R9 ;  /* 0x000000100e097824 */ /* 0x040fe200078e0209 */
[C---:B------:R-:W-:Y:S01]  /*0820*/  LEA R7, R14.reuse, R7, 0x4 ;  /* 0x000000070e077211 */ /* 0x040fe200078e20ff */
[----:B------:R-:W-:Y:S01]  /*0830*/  IMAD R23, R17, 0x10, R23 ;  /* 0x0000001011177824 */ /* 0x000fe200078e0217 */
[----:B------:R-:W-:Y:S01]  /*0840*/  LEA R6, R19, R6, 0x4 ;  /* 0x0000000613067211 */ /* 0x000fe200078e20ff */
[C---:B------:R-:W-:Y:S01]  /*0850*/  IMAD R5, R17.reuse, 0x10, R5 ;  /* 0x0000001011057824 */ /* 0x040fe200078e0205 */
[C---:B------:R-:W-:Y:S01]  /*0860*/  LEA R8, R17.reuse, R8, 0x4 ;  /* 0x0000000811087211 */ /* 0x040fe200078e20ff */
[C---:B------:R-:W-:Y:S01]  /*0870*/  IMAD R12, R17.reuse, 0x10, R12 ;  /* 0x00000010110c7824 */ /* 0x040fe200078e020c */
[----:B------:R-:W-:Y:S01]  /*0880*/  LEA R10, R17, R10, 0x4 ;  /* 0x0000000a110a7211 */ /* 0x000fe200078e20ff */
[C---:B------:R-:W-:Y:S01]  /*0890*/  IMAD R21, R14.reuse, 0x10, R21 ;  /* 0x000000100e157824 */ /* 0x040fe200078e0215 */
[C---:B------:R-:W-:Y:S01]  /*08a0*/  LEA R11, R14.reuse, R11, 0x4 ;  /* 0x0000000b0e0b7211 */ /* 0x040fe200078e20ff */
[----:B------:R-:W-:Y:S01]  /*08b0*/  IMAD R24, R19, 0x10, R24 ;  /* 0x0000001013187824 */ /* 0x000fe200078e0218 */
[----:B------:R-:W-:-:S02]  /*08c0*/  LEA R13, R14, R13, 0x4 ;  /* 0x0000000d0e0d7211 */ /* 0x000fc400078e20ff */
[C---:B------:R-:W-:Y:S02]  /*08d0*/  LEA R20, R17.reuse, R20, 0x4 ;  /* 0x0000001411147211 */ /* 0x040fe400078e20ff */
[C---:B------:R-:W-:Y:S02]  /*08e0*/  LEA R22, R17.reuse, R22, 0x4 ;  /* 0x0000001611167211 */ /* 0x040fe400078e20ff */
[----:B------:R-:W-:Y:S02]  /*08f0*/  LEA R4, R17, R4, 0x4 ;  /* 0x0000000411047211 */ /* 0x000fe400078e20ff */
[----:B------:R-:W-:Y:S02]  /*0900*/  LEA R3, R14, R3, 0x4 ;  /* 0x000000030e037211 */ /* 0x000fe400078e20ff */
[----:B---3--:R-:W-:-:S04]  /*0910*/  IADD3 R15, PT, PT, R15, R18, R16 ;  /* 0x000000120f0f7210 */ /* 0x008fc80007ffe010 */
[----:B--2---:R-:W-:Y:S01]  /*0920*/  IADD3 R25, PT, PT, R27, R28, R15 ;  /* 0x0000001c1b197210 */ /* 0x004fe20007ffe00f */
[----:B------:R-:W-:Y:S06]  /*0930*/  BRA.U UP0, `(.L_x_26) ;  /* 0xfffffff900dc7547 */ /* 0x000fec000b83ffff */
[----:B------:R-:W-:-:S12]  /*0940*/  ULOP3.LUT UR4, UR27, 0x7ffffff0, URZ, 0xc0, !UPT ;  /* 0x7ffffff01b047892 */ /* 0x000fd8000f8ec0ff */
.L_x_25:
[----:B------:R-:W-:-:S04]  /*0950*/  ULOP3.LUT UR5, UR27, 0xf, URZ, 0xc0, !UPT ;  /* 0x0000000f1b057892 */ /* 0x000fc8000f8ec0ff */
[----:B------:R-:W-:-:S09]  /*0960*/  UISETP.NE.AND UP0, UPT, UR5, URZ, UPT ;  /* 0x000000ff0500728c */ /* 0x000fd2000bf05270 */
[----:B------:R-:W-:Y:S05]  /*0970*/  BRA.U !UP0, `(.L_x_24) ;  /* 0x0000000508407547 */ /* 0x000fea000b800000 */
[----:B------:R-:W-:Y:S02]  /*0980*/  UISETP.GE.U32.AND UP0, UPT, UR5, 0x8, UPT ;  /* 0x000000080500788c */ /* 0x000fe4000bf06070 */
[----:B------:R-:W-:-:S04]  /*0990*/  ULOP3.LUT UR8, UR27, 0x7, URZ, 0xc0, !UPT ;  /* 0x000000071b087892 */ /* 0x000fc8000f8ec0ff */
[----:B------:R-:W-:-:S03]  /*09a0*/  UISETP.NE.AND UP1, UPT, UR8, URZ, UPT ;  /* 0x000000ff0800728c */ /* 0x000fc6000bf25270 */
[----:B------:R-:W-:Y:S08]  /*09b0*/  BRA.U !UP0, `(.L_x_27) ;  /* 0x0000000108987547 */ /* 0x000ff0000b800000 */
[----:B------:R-:W-:Y:S01]  /*09c0*/  MOV R3, UR4 ;  /* 0x0000000400037c02 */ /* 0x000fe20008000f00 */
[----:B------:R-:W-:Y:S01]  /*09d0*/  HFMA2 R13, -RZ, RZ, 0, 2.384185791015625e-07 ;  /* 0x00000004ff0d7431 */ /* 0x000fe200000001ff */
[----:B------:R-:W-:Y:S01]  /*09e0*/  MOV R5, 0x4 ;  /* 0x0000000400057802 */ /* 0x000fe20000000f00 */
[----:B------:R-:W-:Y:S02]  /*09f0*/  IMAD.MOV.U32 R15, RZ, RZ, 0x4 ;  /* 0x00000004ff0f7424 */ /* 0x000fe400078e00ff */
[----:B------:R-:W-:-:S04]  /*0a00*/  IMAD R4, R3, UR23, R2 ;  /* 0x0000001703047c24 */ /* 0x000fc8000f8e0202 */
[C---:B------:R-:W-:Y:S02]  /*0a10*/  VIADD R12, R4.reuse, UR23 ;  /* 0x00000017040c7c36 */ /* 0x040fe40008000000 */
[----:B------:R-:W-:Y:S01]  /*0a20*/  HFMA2 R19, -RZ, RZ, 0, 2.384185791015625e-07 ;  /* 0x00000004ff137431 */ /* 0x000fe200000001ff */
[----:B------:R-:W-:Y:S01]  /*0a30*/  MOV R9, 0x4 ;  /* 0x0000000400097802 */ /* 0x000fe20000000f00 */
[----:B------:R-:W-:Y:S01]  /*0a40*/  IMAD.WIDE.U32 R4, R4, R5, UR28 ;  /* 0x0000001c04047e25 */ /* 0x000fe2000f8e0005 */
[----:B------:R-:W-:-:S03]  /*0a50*/  IADD3 R14, PT, PT, R12, UR23, RZ ;  /* 0x000000170c0e7c10 */ /* 0x000fc6000fffe0ff */
[----:B------:R-:W-:Y:S02]  /*0a60*/  HFMA2 R21, -RZ, RZ, 0, 2.384185791015625e-07 ;  /* 0x00000004ff157431 */ /* 0x000fe400000001ff */
[----:B------:R-:W-:Y:S01]  /*0a70*/  IMAD.WIDE.U32 R12, R12, R13, UR28 ;  /* 0x0000001c0c0c7e25 */ /* 0x000fe2000f8e000d */
[----:B------:R0:W2:Y:S01]  /*0a80*/  LDG.E R6, desc[UR24][R4.64] ;  /* 0x0000001804067981 */ /* 0x0000a2000c1e1900 */
[C---:B------:R-:W-:Y:S02]  /*0a90*/  IADD3 R8, PT, PT, R14.reuse, UR23, RZ ;  /* 0x000000170e087c10 */ /* 0x040fe4000fffe0ff */
[----:B------:R-:W-:Y:S01]  /*0aa0*/  IMAD.MOV.U32 R11, RZ, RZ, 0x4 ;  /* 0x00000004ff0b7424 */ /* 0x000fe200078e00ff */
[----:B------:R1:W2:Y:S01]  /*0ab0*/  LDG.E R3, desc[UR24][R12.64] ;  /* 0x000000180c037981 */ /* 0x0002a2000c1e1900 */
[----:B------:R-:W-:-:S04]  /*0ac0*/  IMAD.WIDE.U32 R14, R14, R15, UR28 ;  /* 0x0000001c0e0e7e25 */ /* 0x000fc8000f8e000f */
[----:B------:R-:W-:Y:S01]  /*0ad0*/  VIADD R10, R8, UR23 ;  /* 0x00000017080a7c36 */ /* 0x000fe20008000000 */
[----:B------:R-:W-:Y:S01]  /*0ae0*/  MOV R20, 0x4 ;  /* 0x0000000400147802 */ /* 0x000fe20000000f00 */
[----:B------:R3:W4:Y:S03]  /*0af0*/  LDG.E R7, desc[UR24][R14.64] ;  /* 0x000000180e077981 */ /* 0x000726000c1e1900 */
[----:B------:R-:W-:Y:S01]  /*0b00*/  IADD3 R16, PT, PT, R10, UR23, RZ ;  /* 0x000000170a107c10 */ /* 0x000fe2000fffe0ff */
[----:B------:R-:W-:-:S04]  /*0b10*/  IMAD.WIDE.U32 R8, R8, R9, UR28 ;  /* 0x0000001c08087e25 */ /* 0x000fc8000f8e0009 */
[----:B------:R-:W-:Y:S02]  /*0b20*/  VIADD R17, R16, UR23 ;  /* 0x0000001710117c36 */ /* 0x000fe40008000000 */
[----:B------:R-:W-:Y:S01]  /*0b30*/  IMAD.WIDE.U32 R10, R10, R11, UR28 ;  /* 0x0000001c0a0a7e25 */ /* 0x000fe2000f8e000b */
[----:B------:R-:W4:Y:S02]  /*0b40*/  LDG.E R8, desc[UR24][R8.64] ;  /* 0x0000001808087981 */ /* 0x000f24000c1e1900 */
[C---:B------:R-:W-:Y:S01]  /*0b50*/  IADD3 R18, PT, PT, R17.reuse, UR23, RZ ;  /* 0x0000001711127c10 */ /* 0x040fe2000fffe0ff */
[----:B0-----:R-:W-:Y:S02]  /*0b60*/  IMAD.WIDE.U32 R4, R16, R19, UR28 ;  /* 0x0000001c10047e25 */ /* 0x001fe4000f8e0013 */
[----:B------:R-:W5:Y:S02]  /*0b70*/  LDG.E R11, desc[UR24][R10.64] ;  /* 0x000000180a0b7981 */ /* 0x000f64000c1e1900 */
[----:B-1----:R-:W-:-:S02]  /*0b80*/  IMAD.WIDE.U32 R12, R17, R20, UR28 ;  /* 0x0000001c110c7e25 */ /* 0x002fc4000f8e0014 */
[----:B------:R-:W5:Y:S02]  /*0b90*/  LDG.E R4, desc[UR24][R4.64] ;  /* 0x0000001804047981 */ /* 0x000f64000c1e1900 */
[----:B---3--:R-:W-:Y:S02]  /*0ba0*/  IMAD.WIDE.U32 R14, R18, R21, UR28 ;  /* 0x0000001c120e7e25 */ /* 0x008fe4000f8e0015 */
[----:B------:R-:W3:Y:S04]  /*0bb0*/  LDG.E R13, desc[UR24][R12.64] ;  /* 0x000000180c0d7981 */ /* 0x000ee8000c1e1900 */
[----:B------:R-:W3:Y:S01]  /*0bc0*/  LDG.E R14, desc[UR24][R14.64] ;  /* 0x000000180e0e7981 */ /* 0x000ee2000c1e1900 */
[----:B------:R-:W-:Y:S01]  /*0bd0*/  UIADD3 UR4, UPT, UPT, UR4, 0x8, URZ ;  /* 0x0000000804047890 */ /* 0x000fe2000fffe0ff */
[----:B--2---:R-:W-:-:S04]  /*0be0*/  IADD3 R6, PT, PT, R3, R6, R25 ;  /* 0x0000000603067210 */ /* 0x004fc80007ffe019 */
[----:B----4-:R-:W-:-:S04]  /*0bf0*/  IADD3 R6, PT, PT, R8, R7, R6 ;  /* 0x0000000708067210 */ /* 0x010fc80007ffe006 */
[----:B-----5:R-:W-:-:S04]  /*0c00*/  IADD3 R6, PT, PT, R4, R11, R6 ;  /* 0x0000000b04067210 */ /* 0x020fc80007ffe006 */
[----:B---3--:R-:W-:-:S07]  /*0c10*/  IADD3 R25, PT, PT, R14, R13, R6 ;  /* 0x0000000d0e197210 */ /* 0x008fce0007ffe006 */
.L_x_27:
[----:B------:R-:W-:Y:S05]  /*0c20*/  BRA.U !UP1, `(.L_x_24) ;  /* 0x0000000109947547 */ /* 0x000fea000b800000 */
[----:B------:R-:W-:Y:S02]  /*0c30*/  UISETP.GE.U32.AND UP0, UPT, UR8, 0x4, UPT ;  /* 0x000000040800788c */ /* 0x000fe4000bf06070 */
[----:B------:R-:W-:-:S04]  /*0c40*/  ULOP3.LUT UR5, UR27, 0x3, URZ, 0xc0, !UPT ;  /* 0x000000031b057892 */ /* 0x000fc8000f8ec0ff */
[----:B------:R-:W-:-:S03]  /*0c50*/  UISETP.NE.AND UP1, UPT, UR5, URZ, UPT ;  /* 0x000000ff0500728c */ /* 0x000fc6000bf25270 */
[----:B------:R-:W-:Y:S08]  /*0c60*/  BRA.U !UP0, `(.L_x_28) ;  /* 0x0000000108507547 */ /* 0x000ff0000b800000 */
[----:B------:R-:W-:Y:S02]  /*0c70*/  IMAD.U32 R3, RZ, RZ, UR4 ;  /* 0x00000004ff037e24 */ /* 0x000fe4000f8e00ff */
[----:B------:R-:W-:Y:S02]  /*0c80*/  HFMA2 R7, -RZ, RZ, 0, 2.384185791015625e-07 ;  /* 0x00000004ff077431 */ /* 0x000fe400000001ff */
[----:B------:R-:W-:Y:S02]  /*0c90*/  IMAD.MOV.U32 R5, RZ, RZ, 0x4 ;  /* 0x00000004ff057424 */ /* 0x000fe400078e00ff */
[----:B------:R-:W-:Y:S01]  /*0ca0*/  IMAD R2, R3, UR23, R2 ;  /* 0x0000001703027c24 */ /* 0x000fe2000f8e0202 */
[----:B------:R-:W-:Y:S01]  /*0cb0*/  MOV R3, 0x4 ;  /* 0x0000000400037802 */ /* 0x000fe20000000f00 */
[----:B------:R-:W-:-:S03]  /*0cc0*/  IMAD.MOV.U32 R9, RZ, RZ, 0x4 ;  /* 0x00000004ff097424 */ /* 0x000fc600078e00ff */
[C---:B------:R-:W-:Y:S01]  /*0cd0*/  IADD3 R4, PT, PT, R2.reuse, UR23, RZ ;  /* 0x0000001702047c10 */ /* 0x040fe2000fffe0ff */
[----:B------:R-:W-:-:S03]  /*0ce0*/  IMAD.WIDE.U32 R2, R2, R3, UR28 ;  /* 0x0000001c02027e25 */ /* 0x000fc6000f8e0003 */
[C---:B------:R-:W-:Y:S01]  /*0cf0*/  IADD3 R6, PT, PT, R4.reuse, UR23, RZ ;  /* 0x0000001704067c10 */ /* 0x040fe2000fffe0ff */
[----:B------:R-:W-:Y:S02]  /*0d00*/  IMAD.WIDE.U32 R4, R4, R5, UR28 ;  /* 0x0000001c04047e25 */ /* 0x000fe4000f8e0005 */
[----:B------:R-:W2:Y:S01]  /*0d10*/  LDG.E R2, desc[UR24][R2.64] ;  /* 0x0000001802027981 */ /* 0x000ea2000c1e1900 */
[C---:B------:R-:W-:Y:S01]  /*0d20*/  IADD3 R8, PT, PT, R6.reuse, UR23, RZ ;  /* 0x0000001706087c10 */ /* 0x040fe2000fffe0ff */
[----:B------:R-:W-:Y:S02]  /*0d30*/  IMAD.WIDE.U32 R6, R6, R7, UR28 ;  /* 0x0000001c06067e25 */ /* 0x000fe4000f8e0007 */
[----:B------:R-:W2:Y:S02]  /*0d40*/  LDG.E R4, desc[UR24][R4.64] ;  /* 0x0000001804047981 */ /* 0x000ea4000c1e1900 */
[----:B------:R-:W-:Y:S02]  /*0d50*/  IMAD.WIDE.U32 R8, R8, R9, UR28 ;  /* 0x0000001c08087e25 */ /* 0x000fe4000f8e0009 */
[----:B------:R-:W3:Y:S04]  /*0d60*/  LDG.E R6, desc[UR24][R6.64] ;  /* 0x0000001806067981 */ /* 0x000ee8000c1e1900 */
[----:B------:R-:W3:Y:S01]  /*0d70*/  LDG.E R8, desc[UR24][R8.64] ;  /* 0x0000001808087981 */ /* 0x000ee2000c1e1900 */
[----:B------:R-:W-:Y:S01]  /*0d80*/  UIADD3 UR4, UPT, UPT, UR4, 0x4, URZ ;  /* 0x0000000404047890 */ /* 0x000fe2000fffe0ff */
[----:B--2---:R-:W-:-:S04]  /*0d90*/  IADD3 R25, PT, PT, R4, R2, R25 ;  /* 0x0000000204197210 */ /* 0x004fc80007ffe019 */
[----:B---3--:R-:W-:-:S07]  /*0da0*/  IADD3 R25, PT, PT, R8, R6, R25 ;  /* 0x0000000608197210 */ /* 0x008fce0007ffe019 */
.L_x_28:
[----:B------:R-:W-:Y:S05]  /*0db0*/  BRA.U !UP1, `(.L_x_24) ;  /* 0x0000000109307547 */ /* 0x000fea000b800000 */
[----:B------:R-:W-:Y:S02]  /*0dc0*/  UIMAD UR4, UR22, UR27, UR4 ;  /* 0x0000001b160472a4 */ /* 0x000fe4000f8e0204 */
[----:B------:R-:W-:-:S04]  /*0dd0*/  UIADD3 UR5, UPT, UPT, -UR5, URZ, URZ ;  /* 0x000000ff05057290 */ /* 0x000fc8000fffe1ff */
[----:B------:R-:W-:-:S05]  /*0de0*/  MOV R3, UR4 ;  /* 0x0000000400037c02 */ /* 0x000fca0008000f00 */
[----:B------:R-:W-:-:S07]  /*0df0*/  IMAD R4, R3, UR23, R0 ;  /* 0x0000001703047c24 */ /* 0x000fce000f8e0200 */
.L_x_29:
[----:B------:R-:W-:-:S04]  /*0e00*/  IMAD.MOV.U32 R3, RZ, RZ, 0x4 ;  /* 0x00000004ff037424 */ /* 0x000fc800078e00ff */
[----:B------:R-:W-:-:S06]  /*0e10*/  IMAD.WIDE.U32 R2, R4, R3, UR28 ;  /* 0x0000001c04027e25 */ /* 0x000fcc000f8e0003 */
[----:B------:R-:W2:Y:S01]  /*0e20*/  LDG.E R2, desc[UR24][R2.64] ;  /* 0x0000001802027981 */ /* 0x000ea2000c1e1900 */
[----:B------:R-:W-:Y:S01]  /*0e30*/  UIADD3 UR5, UPT, UPT, UR5, 0x1, URZ ;  /* 0x0000000105057890 */ /* 0x000fe2000fffe0ff */
[----:B------:R-:W-:-:S03]  /*0e40*/  IADD3 R4, PT, PT, R4, UR23, RZ ;  /* 0x0000001704047c10 */ /* 0x000fc6000fffe0ff */
[----:B------:R-:W-:Y:S01]  /*0e50*/  UISETP.NE.AND UP0, UPT, UR5, URZ, UPT ;  /* 0x000000ff0500728c */ /* 0x000fe2000bf05270 */
[----:B--2---:R-:W-:-:S08]  /*0e60*/  IADD3 R25, PT, PT, R2, R25, RZ ;  /* 0x0000001902197210 */ /* 0x004fd00007ffe0ff */
[----:B------:R-:W-:Y:S05]  /*0e70*/  BRA.U UP0, `(.L_x_29) ;  /* 0xfffffffd00e07547 */ /* 0x000fea000b83ffff */
.L_x_24:
[----:B------:R-:W-:-:S05]  /*0e80*/  LEA R2, P0, R0, UR6, 0x2 ;  /* 0x0000000600027c11 */ /* 0x000fca000f8010ff */
[----:B------:R-:W-:-:S05]  /*0e90*/  IMAD.X R3, RZ, RZ, UR7, P0 ;  /* 0x00000007ff037e24 */ /* 0x000fca00080e06ff */
[----:B------:R0:W-:Y:S03]  /*0ea0*/  STG.E desc[UR24][R2.64], R25 ;  /* 0x0000001902007986 */ /* 0x0001e6000c101918 */
.L_x_23:
[----:B------:R-:W-:Y:S05]  /*0eb0*/  BSYNC.RECONVERGENT B0 ;  /* 0x0000000000007941 */ /* 0x000fea0003800200 */
.L_x_22:
[C---:B------:R-:W-:Y:S01]  /*0ec0*/  ISETP.GT.U32.AND P2, PT, R0.reuse, 0x1ff, PT ;  /* 0x000001ff0000780c */ /* 0x040fe20003f44070 */
[----:B------:R-:W-:Y:S01]  /*0ed0*/  IMAD.U32 R4, RZ, RZ, UR23 ;  /* 0x00000017ff047e24 */ /* 0x000fe2000f8e00ff */
[----:B0-----:R-:W-:Y:S01]  /*0ee0*/  MOV R2, UR23 ;  /* 0x0000001700027c02 */ /* 0x001fe20008000f00 */
[----:B------:R-:W-:Y:S01]  /*0ef0*/  BAR.SYNC.DEFER_BLOCKING 0x0 ;  /* 0x0000000000007b1d */ /* 0x000fe20000010000 */
[----:B------:R-:W-:Y:S02]  /*0f00*/  ISETP.GT.U32.AND P3, PT, R0, 0xff, PT ;  /* 0x000000ff0000780c */ /* 0x000fe40003f64070 */
[----:B------:R-:W-:Y:S02]  /*0f10*/  ISETP.NE.OR P2, PT, R2, 0x400, P2 ;  /* 0x000004000200780c */ /* 0x000fe40001745670 */
[----:B------:R-:W-:Y:S01]  /*0f20*/  MOV R3, UR23 ;  /* 0x0000001700037c02 */ /* 0x000fe20008000f00 */
[----:B------:R-:W-:Y:S01]  /*0f30*/  BSSY.RECONVERGENT B0, `(.L_x_30) ;  /* 0x000000f000007945 */ /* 0x000fe20003800200 */
[----:B------:R-:W-:-:S02]  /*0f40*/  ISETP.GT.U32.AND P1, PT, R0, 0x7f, PT ;  /* 0x0000007f0000780c */ /* 0x000fc40003f24070 */
[----:B------:R-:W-:Y:S02]  /*0f50*/  ISETP.NE.OR P3, PT, R3, 0x200, P3 ;  /* 0x000002000300780c */ /* 0x000fe40001f65670 */
[----:B------:R-:W-:Y:S02]  /*0f60*/  MOV R3, 0x4 ;  /* 0x0000000400037802 */ /* 0x000fe40000000f00 */
[C---:B------:R-:W-:Y:S02]  /*0f70*/  ISETP.GT.U32.AND P0, PT, R0.reuse, 0x3f, PT ;  /* 0x0000003f0000780c */ /* 0x040fe40003f04070 */
[----:B------:R-:W-:Y:S01]  /*0f80*/  MOV R5, UR23 ;  /* 0x0000001700057c02 */ /* 0x000fe20008000f00 */
[----:B------:R-:W-:Y:S01]  /*0f90*/  IMAD.WIDE.U32 R2, R0, R3, UR6 ;  /* 0x0000000600027e25 */ /* 0x000fe2000f8e0003 */
[----:B------:R-:W-:Y:S02]  /*0fa0*/  ISETP.NE.OR P1, PT, R4, 0x100, P1 ;  /* 0x000001000400780c */ /* 0x000fe40000f25670 */
[----:B------:R-:W-:-:S02]  /*0fb0*/  ISETP.NE.OR P0, PT, R5, 0x80, P0 ;  /* 0x000000800500780c */ /* 0x000fc40000705670 */
[----:B------:R-:W-:Y:S01]  /*0fc0*/  ISETP.GT.U32.AND P4, PT, R0, 0x1f, PT ;  /* 0x0000001f0000780c */ /* 0x000fe20003f84070 */
[----:B------:R-:W-:-:S12]  /*0fd0*/  @P2 BRA `(.L_x_31) ;  /* 0x0000000000102947 */ /* 0x000fd80003800000 */
[----:B------:R-:W2:Y:S04]  /*0fe0*/  LDG.E R4, desc[UR24][R2.64+0x800] ;  /* 0x0008001802047981 */ /* 0x000ea8000c1e1900 */
[----:B------:R-:W2:Y:S02]  /*0ff0*/  LDG.E R5, desc[UR24][R2.64] ;  /* 0x0000001802057981 */ /* 0x000ea4000c1e1900 */
[----:B--2---:R-:W-:-:S05]  /*1000*/  IMAD.IADD R5, R4, 0x1, R5 ;  /* 0x0000000104057824 */ /* 0x004fca00078e0205 */
[----:B------:R0:W-:Y:S02]  /*1010*/  STG.E desc[UR24][R2.64], R5 ;  /* 0x0000000502007986 */ /* 0x0001e4000c101918 */
.L_x_31:
[----:B------:R-:W-:Y:S05]  /*1020*/  BSYNC.RECONVERGENT B0 ;  /* 0x0000000000007941 */ /* 0x000fea0003800200 */
.L_x_30:
[----:B------:R-:W-:Y:S06]  /*1030*/  BAR.SYNC.DEFER_BLOCKING 0x0 ;  /* 0x0000000000007b1d */ /* 0x000fec0000010000 */
[----:B------:R-:W-:Y:S04]  /*1040*/  BSSY.RECONVERGENT B0, `(.L_x_32) ;  /* 0x0000006000007945 */ /* 0x000fe80003800200 */
[----:B------:R-:W-:Y:S05]  /*1050*/  @P3 BRA `(.L_x_33) ;  /* 0x0000000000103947 */ /* 0x000fea0003800000 */
[----:B------:R-:W2:Y:S04]  /*1060*/  LDG.E R4, desc[UR24][R2.64+0x400] ;  /* 0x0004001802047981 */ /* 0x000ea8000c1e1900 */
[----:B0-----:R-:W2:Y:S02]  /*1070*/  LDG.E R5, desc[UR24][R2.64] ;  /* 0x0000001802057981 */ /* 0x001ea4000c1e1900 */
[----:B--2---:R-:W-:-:S05]  /*1080*/  IADD3 R5, PT, PT, R4, R5, RZ ;  /* 0x0000000504057210 */ /* 0x004fca0007ffe0ff */
[----:B------:R1:W-:Y:S02]  /*1090*/  STG.E desc[UR24][R2.64], R5 ;  /* 0x0000000502007986 */ /* 0x0003e4000c101918 */
.L_x_33:
[----:B------:R-:W-:Y:S05]  /*10a0*/  BSYNC.RECONVERGENT B0 ;  /* 0x0000000000007941 */ /* 0x000fea0003800200 */
.L_x_32:
[----:B------:R-:W-:Y:S06]  /*10b0*/  BAR.SYNC.DEFER_BLOCKING 0x0 ;  /* 0x0000000000007b1d */ /* 0x000fec0000010000 */
[----:B------:R-:W-:Y:S04]  /*10c0*/  BSSY.RECONVERGENT B0, `(.L_x_34) ;  /* 0x0000006000007945 */ /* 0x000fe80003800200 */
[----:B------:R-:W-:Y:S05]  /*10d0*/  @P1 BRA `(.L_x_35) ;  /* 0x0000000000101947 */ /* 0x000fea0003800000 */
[----:B------:R-:W2:Y:S04]  /*10e0*/  LDG.E R4, desc[UR24][R2.64+0x200] ;  /* 0x0002001802047981 */ /* 0x000ea8000c1e1900 */
[----:B01----:R-:W2:Y:S02]  /*10f0*/  LDG.E R5, desc[UR24][R2.64] ;  /* 0x0000001802057981 */ /* 0x003ea4000c1e1900 */
[----:B--2---:R-:W-:-:S05]  /*1100*/  IADD3 R5, PT, PT, R4, R5, RZ ;  /* 0x0000000504057210 */ /* 0x004fca0007ffe0ff */
[----:B------:R2:W-:Y:S02]  /*1110*/  STG.E desc[UR24][R2.64], R5 ;  /* 0x0000000502007986 */ /* 0x0005e4000c101918 */
.L_x_35:
[----:B------:R-:W-:Y:S05]  /*1120*/  BSYNC.RECONVERGENT B0 ;  /* 0x0000000000007941 */ /* 0x000fea0003800200 */
.L_x_34:
[----:B------:R-:W-:Y:S06]  /*1130*/  BAR.SYNC.DEFER_BLOCKING 0x0 ;  /* 0x0000000000007b1d */ /* 0x000fec0000010000 */
[----:B------:R-:W-:Y:S04]  /*1140*/  BSSY.RECONVERGENT B0, `(.L_x_36) ;  /* 0x0000006000007945 */ /* 0x000fe80003800200 */
[----:B------:R-:W-:Y:S05]  /*1150*/  @P0 BRA `(.L_x_37) ;  /* 0x0000000000100947 */ /* 0x000fea0003800000 */
[----:B------:R-:W3:Y:S04]  /*1160*/  LDG.E R4, desc[UR24][R2.64+0x100] ;  /* 0x0001001802047981 */ /* 0x000ee8000c1e1900 */
[----:B012---:R-:W3:Y:S02]  /*1170*/  LDG.E R5, desc[UR24][R2.64] ;  /* 0x0000001802057981 */ /* 0x007ee4000c1e1900 */
[----:B---3--:R-:W-:-:S05]  /*1180*/  IMAD.IADD R5, R4, 0x1, R5 ;  /* 0x0000000104057824 */ /* 0x008fca00078e0205 */
[----:B------:R3:W-:Y:S02]  /*1190*/  STG.E desc[UR24][R2.64], R5 ;  /* 0x0000000502007986 */ /* 0x0007e4000c101918 */
.L_x_37:
[----:B------:R-:W-:Y:S05]  /*11a0*/  BSYNC.RECONVERGENT B0 ;  /* 0x0000000000007941 */ /* 0x000fea0003800200 */
.L_x_36:
[----:B------:R-:W-:Y:S06]  /*11b0*/  BAR.SYNC.DEFER_BLOCKING 0x0 ;  /* 0x0000000000007b1d */ /* 0x000fec0000010000 */
[----:B------:R-:W-:Y:S05]  /*11c0*/  @P4 EXIT ;  /* 0x000000000000494d */ /* 0x000fea0003800000 */
[----:B------:R-:W4:Y:S04]  /*11d0*/  LDG.E.STRONG.SYS R4, desc[UR24][R2.64+0x80] ;  /* 0x0000801802047981 */ /* 0x000f28000c1f5900 */
[----:B0123--:R-:W4:Y:S02]  /*11e0*/  LDG.E.STRONG.SYS R5, desc[UR24][R2.64] ;  /* 0x0000001802057981 */ /* 0x00ff24000c1f5900 */
[----:B----4-:R-:W-:-:S05]  /*11f0*/  IADD3 R5, PT, PT, R4, R5, RZ ;  /* 0x0000000504057210 */ /* 0x010fca0007ffe0ff */
[----:B------:R0:W-:Y:S04]  /*1200*/  STG.E.STRONG.SYS desc[UR24][R2.64], R5 ;  /* 0x0000000502007986 */ /* 0x0001e8000c115918 */
[----:B------:R-:W2:Y:S04]  /*1210*/  LDG.E.STRONG.SYS R4, desc[UR24][R2.64+0x40] ;  /* 0x0000401802047981 */ /* 0x000ea8000c1f5900 */
[----:B------:R-:W2:Y:S02]  /*1220*/  LDG.E.STRONG.SYS R7, desc[UR24][R2.64] ;  /* 0x0000001802077981 */ /* 0x000ea4000c1f5900 */
[----:B--2---:R-:W-:-:S05]  /*1230*/  IADD3 R7, PT, PT, R4, R7, RZ ;  /* 0x0000000704077210 */ /* 0x004fca0007ffe0ff */
[----:B------:R1:W-:Y:S04]  /*1240*/  STG.E.STRONG.SYS desc[UR24][R2.64], R7 ;  /* 0x0000000702007986 */ /* 0x0003e8000c115918 */
[----:B------:R-:W2:Y:S04]  /*1250*/  LDG.E.STRONG.SYS R4, desc[UR24][R2.64+0x20] ;  /* 0x0000201802047981 */ /* 0x000ea8000c1f5900 */
[----:B------:R-:W2:Y:S02]  /*1260*/  LDG.E.STRONG.SYS R9, desc[UR24][R2.64] ;  /* 0x0000001802097981 */ /* 0x000ea4000c1f5900 */
[----:B--2---:R-:W-:-:S05]  /*1270*/  IMAD.IADD R9, R4, 0x1, R9 ;  /* 0x0000000104097824 */ /* 0x004fca00078e0209 */
[----:B------:R2:W-:Y:S04]  /*1280*/  STG.E.STRONG.SYS desc[UR24][R2.64], R9 ;  /* 0x0000000902007986 */ /* 0x0005e8000c115918 */
[----:B------:R-:W3:Y:S04]  /*1290*/  LDG.E.STRONG.SYS R4, desc[UR24][R2.64+0x10] ;  /* 0x0000101802047981 */ /* 0x000ee8000c1f5900 */
[----:B------:R-:W3:Y:S02]  /*12a0*/  LDG.E.STRONG.SYS R11, desc[UR24][R2.64] ;  /* 0x00000018020b7981 */ /* 0x000ee4000c1f5900 */
[----:B---3--:R-:W-:-:S05]  /*12b0*/  IADD3 R11, PT, PT, R4, R11, RZ ;  /* 0x0000000b040b7210 */ /* 0x008fca0007ffe0ff */
[----:B------:R2:W-:Y:S04]  /*12c0*/  STG.E.STRONG.SYS desc[UR24][R2.64], R11 ;  /* 0x0000000b02007986 */ /* 0x0005e8000c115918 */
[----:B------:R-:W3:Y:S04]  /*12d0*/  LDG.E.STRONG.SYS R4, desc[UR24][R2.64+0x8] ;  /* 0x0000081802047981 */ /* 0x000ee8000c1f5900 */
[----:B0-----:R-:W3:Y:S02]  /*12e0*/  LDG.E.STRONG.SYS R5, desc[UR24][R2.64] ;  /* 0x0000001802057981 */ /* 0x001ee4000c1f5900 */
[----:B---3--:R-:W-:-:S05]  /*12f0*/  IADD3 R5, PT, PT, R4, R5, RZ ;  /* 0x0000000504057210 */ /* 0x008fca0007ffe0ff */
[----:B------:R2:W-:Y:S04]  /*1300*/  STG.E.STRONG.SYS desc[UR24][R2.64], R5 ;  /* 0x0000000502007986 */ /* 0x0005e8000c115918 */
[----:B------:R-:W3:Y:S04]  /*1310*/  LDG.E.STRONG.SYS R4, desc[UR24][R2.64+0x4] ;  /* 0x0000041802047981 */ /* 0x000ee8000c1f5900 */
[----:B-1----:R-:W3:Y:S01]  /*1320*/  LDG.E.STRONG.SYS R7, desc[UR24][R2.64] ;  /* 0x0000001802077981 */ /* 0x002ee2000c1f5900 */
[----:B------:R-:W-:Y:S01]  /*1330*/  ISETP.NE.AND P0, PT, R0, RZ, PT ;  /* 0x000000ff0000720c */ /* 0x000fe20003f05270 */
[----:B---3--:R-:W-:-:S05]  /*1340*/  IMAD.IADD R7, R4, 0x1, R7 ;  /* 0x0000000104077824 */ /* 0x008fca00078e0207 */
[----:B------:R2:W-:Y:S07]  /*1350*/  STG.E.STRONG.SYS desc[UR24][R2.64], R7 ;  /* 0x0000000702007986 */ /* 0x0005ee000c115918 */
[----:B------:R-:W-:Y:S05]  /*1360*/  @P0 EXIT ;  /* 0x000000000000094d */ /* 0x000fea0003800000 */
[----:B------:R-:W0:Y:S02]  /*1370*/  LDCU.64 UR4, c[0x0][0x388] ;  /* 0x00007100ff0477ac */ /* 0x000e240008000a00 */
[----:B0-----:R-:W-:-:S06]  /*1380*/  UIMAD.WIDE.U32 UR4, UR22, 0x4, UR4 ;  /* 0x00000004160478a5 */ /* 0x001fcc000f8e0004 */
[----:B--2---:R-:W-:Y:S02]  /*1390*/  MOV R2, UR4 ;  /* 0x0000000400027c02 */ /* 0x004fe40008000f00 */
[----:B------:R-:W-:-:S05]  /*13a0*/  MOV R3, UR5 ;  /* 0x0000000500037c02 */ /* 0x000fca0008000f00 */
[----:B------:R-:W-:Y:S01]  /*13b0*/  STG.E desc[UR24][R2.64], R7 ;  /* 0x0000000702007986 */ /* 0x000fe2000c101918 */
[----:B------:R-:W-:Y:S05]  /*13c0*/  EXIT ;  /* 0x000000000000794d */ /* 0x000fea0003800000 */
.L_x_38:
        /* <DEDUP_REMOVED lines=11> */
.L_x_106:


//--------------------- .text._Z23reduction_warp_unrolledPiS_i --------------------------
	.section	.text._Z23reduction_warp_unrolledPiS_i,"ax",@progbits
	.align	128
        .global         _Z23reduction_warp_unrolledPiS_i
        .type           _Z23reduction_warp_unrolledPiS_i,@function
        .size           _Z23reduction_warp_unrolledPiS_i,(.L_x_107 - _Z23reduction_warp_unrolledPiS_i)
        .other          _Z23reduction_warp_unrolledPiS_i,@"STO_CUDA_ENTRY STV_DEFAULT"
_Z23reduction_warp_unrolledPiS_i:
.text._Z23reduction_warp_unrolledPiS_i:
[----:B------:R-:W-:Y:S01]  /*0000*/  LDC R1, c[0x0][0x37c] ;  /* 0x0000df00ff017b82 */ /* 0x000fe20000000800 */
[----:B------:R-:W0:Y:S01]  /*0010*/  S2R R0, SR_CTAID.X ;  /* 0x0000000000007919 */ /* 0x000e220000002500 */
[----:B------:R-:W1:Y:S01]  /*0020*/  LDCU UR4, c[0x0][0x360] ;  /* 0x00006c00ff0477ac */ /* 0x000e620008000800 */
[----:B------:R-:W2:Y:S01]  /*0030*/  S2R R7, SR_TID.X ;  /* 0x0000000000077919 */ /* 0x000ea20000002100 */
[----:B------:R-:W3:Y:S01]  /*0040*/  LDCU UR5, c[0x0][0x390] ;  /* 0x00007200ff0577ac */ /* 0x000ee20008000800 */
[----:B-1----:R-:W-:Y:S02]  /*0050*/  IMAD.U32 R6, RZ, RZ, UR4 ;  /* 0x00000004ff067e24 */ /* 0x002fe4000f8e00ff */
[----:B0-----:R-:W-:-:S04]  /*0060*/  IMAD R4, R0, UR4, RZ ;  /* 0x0000000400047c24 */ /* 0x001fc8000f8e02ff */
[----:B--2---:R-:W-:-:S05]  /*0070*/  IMAD.IADD R2, R4, 0x1, R7 ;  /* 0x0000000104027824 */ /* 0x004fca00078e0207 */
[----:B---3--:R-:W-:-:S13]  /*0080*/  ISETP.GT.AND P0, PT, R2, UR5, PT ;  /* 0x0000000502007c0c */ /* 0x008fda000bf04270 */
[----:B------:R-:W-:Y:S05]  /*0090*/  @P0 EXIT ;  /* 0x000000000000094d */ /* 0x000fea0003800000 */
[----:B------:R-:W0:Y:S01]  /*00a0*/  LDC.64 R2, c[0x0][0x380] ;  /* 0x0000e000ff027b82 */ /* 0x000e220000000a00 */
[----:B------:R-:W-:Y:S01]  /*00b0*/  ISETP.GE.U32.AND P0, PT, R6, 0x42, PT ;  /* 0x000000420600780c */ /* 0x000fe20003f06070 */
[----:B------:R-:W1:Y:S01]  /*00c0*/  LDCU.64 UR4, c[0x0][0x358] ;  /* 0x00006b00ff0477ac */ /* 0x000e620008000a00 */
[----:B0-----:R-:W-:-:S04]  /*00d0*/  IMAD.WIDE.U32 R2, R4, 0x4, R2 ;  /* 0x0000000404027825 */ /* 0x001fc800078e0002 */
[----:B------:R-:W-:-:S07]  /*00e0*/  IMAD.WIDE.U32 R4, R7, 0x4, R2 ;  /* 0x0000000407047825 */ /* 0x000fce00078e0002 */
[----:B-1----:R-:W-:Y:S05]  /*00f0*/  @!P0 BRA `(.L_x_39) ;  /* 0x0000000000388947 */ /* 0x002fea0003800000 */
.L_x_42:
[----:B------:R-:W-:Y:S01]  /*0100*/  SHF.R.U32.HI R10, RZ, 0x1, R6 ;  /* 0x00000001ff0a7819 */ /* 0x000fe20000011606 */
[----:B------:R-:W-:Y:S03]  /*0110*/  BSSY.RECONVERGENT B0, `(.L_x_40) ;  /* 0x0000008000007945 */ /* 0x000fe60003800200 */
[----:B------:R-:W-:-:S13]  /*0120*/  ISETP.GE.U32.AND P0, PT, R7, R10, PT ;  /* 0x0000000a0700720c */ /* 0x000fda0003f06070 */
[----:B0-----:R-:W-:Y:S05]  /*0130*/  @P0 BRA `(.L_x_41) ;  /* 0x0000000000140947 */ /* 0x001fea0003800000 */
[----:B------:R-:W-:Y:S01]  /*0140*/  IMAD.WIDE.U32 R8, R10, 0x4, R4 ;  /* 0x000000040a087825 */ /* 0x000fe200078e0004 */
[----:B------:R-:W2:Y:S05]  /*0150*/  LDG.E R11, desc[UR4][R4.64] ;  /* 0x00000004040b7981 */ /* 0x000eaa000c1e1900 */
[----:B------:R-:W2:Y:S02]  /*0160*/  LDG.E R8, desc[UR4][R8.64] ;  /* 0x0000000408087981 */ /* 0x000ea4000c1e1900 */
[----:B--2---:R-:W-:-:S05]  /*0170*/  IADD3 R11, PT, PT, R8, R11, RZ ;  /* 0x0000000b080b7210 */ /* 0x004fca0007ffe0ff */
[----:B------:R0:W-:Y:S02]  /*0180*/  STG.E desc[UR4][R4.64], R11 ;  /* 0x0000000b04007986 */ /* 0x0001e4000c101904 */
.L_x_41:
[----:B------:R-:W-:Y:S05]  /*0190*/  BSYNC.RECONVERGENT B0 ;  /* 0x0000000000007941 */ /* 0x000fea0003800200 */
.L_x_40:
[----:B------:R-:W-:Y:S01]  /*01a0*/  BAR.SYNC.DEFER_BLOCKING 0x0 ;  /* 0x0000000000007b1d */ /* 0x000fe20000010000 */
[----:B------:R-:W-:Y:S01]  /*01b0*/  ISETP.GT.U32.AND P0, PT, R6, 0x83, PT ;  /* 0x000000830600780c */ /* 0x000fe20003f04070 */
[----:B------:R-:W-:-:S12]  /*01c0*/  IMAD.MOV.U32 R6, RZ, RZ, R10 ;  /* 0x000000ffff067224 */ /* 0x000fd800078e000a */
[----:B------:R-:W-:Y:S05]  /*01d0*/  @P0 BRA `(.L_x_42) ;  /* 0xfffffffc00c80947 */ /* 0x000fea000383ffff */
.L_x_39:
[----:B------:R-:W-:-:S13]  /*01e0*/  ISETP.GT.U32.AND P0, PT, R7, 0x1f, PT ;  /* 0x0000001f0700780c */ /* 0x000fda0003f04070 */
[----:B------:R-:W-:Y:S05]  /*01f0*/  @P0 EXIT ;  /* 0x000000000000094d */ /* 0x000fea0003800000 */
[----:B------:R-:W2:Y:S04]  /*0200*/  LDG.E.STRONG.SYS R6, desc[UR4][R4.64+0x80] ;  /* 0x0000800404067981 */ /* 0x000ea8000c1f5900 */
[----:B------:R-:W2:Y:S02]  /*0210*/  LDG.E.STRONG.SYS R9, desc[UR4][R4.64] ;  /* 0x0000000404097981 */ /* 0x000ea4000c1f5900 */
[----:B--2---:R-:W-:-:S05]  /*0220*/  IADD3 R9, PT, PT, R6, R9, RZ ;  /* 0x0000000906097210 */ /* 0x004fca0007ffe0ff */
[----:B------:R1:W-:Y:S04]  /*0230*/  STG.E.STRONG.SYS desc[UR4][R4.64], R9 ;  /* 0x0000000904007986 */ /* 0x0003e8000c115904 */
[----:B------:R-:W2:Y:S04]  /*0240*/  LDG.E.STRONG.SYS R6, desc[UR4][R4.64+0x40] ;  /* 0x0000400404067981 */ /* 0x000ea8000c1f5900 */
[----:B0-----:R-:W2:Y:S02]  /*0250*/  LDG.E.STRONG.SYS R11, desc[UR4][R4.64] ;  /* 0x00000004040b7981 */ /* 0x001ea4000c1f5900 */
[----:B--2---:R-:W-:-:S05]  /*0260*/  IMAD.IADD R11, R6, 0x1, R11 ;  /* 0x00000001060b7824 */ /* 0x004fca00078e020b */
[----:B------:R0:W-:Y:S04]  /*0270*/  STG.E.STRONG.SYS desc[UR4][R4.64], R11 ;  /* 0x0000000b04007986 */ /* 0x0001e8000c115904 */
[----:B------:R-:W2:Y:S04]  /*0280*/  LDG.E.STRONG.SYS R6, desc[UR4][R4.64+0x20] ;  /* 0x0000200404067981 */ /* 0x000ea8000c1f5900 */
[----:B------:R-:W2:Y:S02]  /*0290*/  LDG.E.STRONG.SYS R13, desc[UR4][R4.64] ;  /* 0x00000004040d7981 */ /* 0x000ea4000c1f5900 */
[----:B--2---:R-:W-:-:S05]  /*02a0*/  IADD3 R13, PT, PT, R6, R13, RZ ;  /* 0x0000000d060d7210 */ /* 0x004fca0007ffe0ff */
[----:B------:R2:W-:Y:S04]  /*02b0*/  STG.E.STRONG.SYS desc[UR4][R4.64], R13 ;  /* 0x0000000d04007986 */ /* 0x0005e8000c115904 */
[----:B------:R-:W3:Y:S04]  /*02c0*/  LDG.E.STRONG.SYS R6, desc[UR4][R4.64+0x10] ;  /* 0x0000100404067981 */ /* 0x000ee8000c1f5900 */
[----:B------:R-:W3:Y:S02]  /*02d0*/  LDG.E.STRONG.SYS R15, desc[UR4][R4.64] ;  /* 0x00000004040f7981 */ /* 0x000ee4000c1f5900 */
[----:B---3--:R-:W-:-:S05]  /*02e0*/  IMAD.IADD R15, R6, 0x1, R15 ;  /* 0x00000001060f7824 */ /* 0x008fca00078e020f */
[----:B------:R2:W-:Y:S04]  /*02f0*/  STG.E.STRONG.SYS desc[UR4][R4.64], R15 ;  /* 0x0000000f04007986 */ /* 0x0005e8000c115904 */
[----:B------:R-:W3:Y:S04]  /*0300*/  LDG.E.STRONG.SYS R6, desc[UR4][R4.64+0x8] ;  /* 0x0000080404067981 */ /* 0x000ee8000c1f5900 */
[----:B-1----:R-:W3:Y:S02]  /*0310*/  LDG.E.STRONG.SYS R9, desc[UR4][R4.64] ;  /* 0x0000000404097981 */ /* 0x002ee4000c1f5900 */
[----:B---3--:R-:W-:-:S05]  /*0320*/  IADD3 R9, PT, PT, R6, R9, RZ ;  /* 0x0000000906097210 */ /* 0x008fca0007ffe0ff */
[----:B------:R2:W-:Y:S04]  /*0330*/  STG.E.STRONG.SYS desc[UR4][R4.64], R9 ;  /* 0x0000000904007986 */ /* 0x0005e8000c115904 */
[----:B------:R-:W3:Y:S04]  /*0340*/  LDG.E.STRONG.SYS R6, desc[UR4][R4.64+0x4] ;  /* 0x0000040404067981 */ /* 0x000ee8000c1f5900 */
[----:B0-----:R-:W3:Y:S01]  /*0350*/  LDG.E.STRONG.SYS R11, desc[UR4][R4.64] ;  /* 0x00000004040b7981 */ /* 0x001ee2000c1f5900 */
[----:B------:R-:W-:Y:S01]  /*0360*/  ISETP.NE.AND P0, PT, R7, RZ, PT ;  /* 0x000000ff0700720c */ /* 0x000fe20003f05270 */
[----:B---3--:R-:W-:-:S05]  /*0370*/  IMAD.IADD R11, R6, 0x1, R11 ;  /* 0x00000001060b7824 */ /* 0x008fca00078e020b */
[----:B------:R2:W-:Y:S07]  /*0380*/  STG.E.STRONG.SYS desc[UR4][R4.64], R11 ;  /* 0x0000000b04007986 */ /* 0x0005ee000c115904 */
[----:B------:R-:W-:Y:S05]  /*0390*/  @P0 EXIT ;  /* 0x000000000000094d */ /* 0x000fea0003800000 */
[----:B------:R-:W3:Y:S01]  /*03a0*/  LDG.E R3, desc[UR4][R2.64] ;  /* 0x0000000402037981 */ /* 0x000ee2000c1e1900 */
[----:B--2---:R-:W0:Y:S02]  /*03b0*/  LDC.64 R4, c[0x0][0x388] ;  /* 0x0000e200ff047b82 */ /* 0x004e240000000a00 */
[----:B0-----:R-:W-:-:S05]  /*03c0*/  IMAD.WIDE.U32 R4, R0, 0x4, R4 ;  /* 0x0000000400047825 */ /* 0x001fca00078e0004 */
[----:B---3--:R-:W-:Y:S01]  /*03d0*/  STG.E desc[UR4][R4.64], R3 ;  /* 0x0000000304007986 */ /* 0x008fe2000c101904 */
[----:B------:R-:W-:Y:S05]  /*03e0*/  EXIT ;  /* 0x000000000000794d */ /* 0x000fea0003800000 */
.L_x_43:
        /* <DEDUP_REMOVED lines=9> */
.L_x_107:


//--------------------- .text._Z31reduction_unrolling_interleavedPiS_ii --------------------------
	.section	.text._Z31reduction_unrolling_interleavedPiS_ii,"ax",@progbits
	.align	128
        .global         _Z31reduction_unrolling_interleavedPiS_ii
        .type           _Z31reduction_unrolling_interleavedPiS_ii,@function
        .size           _Z31reduction_unrolling_interleavedPiS_ii,(.L_x_108 - _Z31reduction_unrolling_interleavedPiS_ii)
        .other          _Z31reduction_unrolling_interleavedPiS_ii,@"STO_CUDA_ENTRY STV_DEFAULT"
_Z31reduction_unrolling_interleavedPiS_ii:
.text._Z31reduction_unrolling_interleavedPiS_ii:
[----:B------:R-:W-:Y:S01]  /*0000*/  LDC R1, c[0x0][0x37c] ;  /* 0x0000df00ff017b82 */ /* 0x000fe20000000800 */
[----:B------:R-:W0:Y:S01]  /*0010*/  S2R R0, SR_CTAID.X ;  /* 0x0000000000007919 */ /* 0x000e220000002500 */
[----:B------:R-:W1:Y:S01]  /*0020*/  LDCU UR4, c[0x0][0x360] ;  /* 0x00006c00ff0477ac */ /* 0x000e620008000800 */
[----:B------:R-:W2:Y:S01]  /*0030*/  S2R R2, SR_TID.X ;  /* 0x0000000000027919 */ /* 0x000ea20000002100 */
[----:B------:R-:W2:Y:S01]  /*0040*/  LDCU.64 UR8, c[0x0][0x390] ;  /* 0x00007200ff0877ac */ /* 0x000ea20008000a00 */
[----:B-1----:R-:W-:Y:S01]  /*0050*/  MOV R5, UR4 ;  /* 0x0000000400057c02 */ /* 0x002fe20008000f00 */
[----:B0-----:R-:W-:-:S04]  /*0060*/  IMAD R3, R0, UR4, RZ ;  /* 0x0000000400037c24 */ /* 0x001fc8000f8e02ff */
[----:B--2---:R-:W-:-:S05]  /*0070*/  IMAD R3, R3, UR9, R2 ;  /* 0x0000000903037c24 */ /* 0x004fca000f8e0202 */
[----:B------:R-:W-:-:S13]  /*0080*/  ISETP.GT.AND P0, PT, R3, UR8, PT ;  /* 0x0000000803007c0c */ /* 0x000fda000bf04270 */
[----:B------:R-:W-:Y:S05]  /*0090*/  @P0 EXIT ;  /* 0x000000000000094d */ /* 0x000fea0003800000 */
[----:B------:R-:W-:Y:S01]  /*00a0*/  UIADD3 UR4, UPT, UPT, UR9, -0x1, URZ ;  /* 0xffffffff09047890 */ /* 0x000fe2000fffe0ff */
[----:B------:R-:W0:Y:S01]  /*00b0*/  LDC.64 R18, c[0x0][0x380] ;  /* 0x0000e000ff127b82 */ /* 0x000e220000000a00 */
[----:B------:R-:W1:Y:S01]  /*00c0*/  LDCU.64 UR6, c[0x0][0x358] ;  /* 0x00006b00ff0677ac */ /* 0x000e620008000a00 */
[----:B------:R-:W-:Y:S03]  /*00d0*/  BSSY.RECONVERGENT B0, `(.L_x_44) ;  /* 0x00000b0000007945 */ /* 0x000fe60003800200 */
[----:B------:R-:W-:-:S05]  /*00e0*/  IMAD R4, R5, UR4, R3 ;  /* 0x0000000405047c24 */ /* 0x000fca000f8e0203 */
[----:B------:R-:W-:Y:S01]  /*00f0*/  ISETP.GE.U32.AND P0, PT, R4, UR8, PT ;  /* 0x0000000804007c0c */ /* 0x000fe2000bf06070 */
[----:B0-----:R-:W-:-:S12]  /*0100*/  IMAD.WIDE R20, R3, 0x4, R18 ;  /* 0x0000000403147825 */ /* 0x001fd800078e0212 */
[----:B-1----:R-:W-:Y:S05]  /*0110*/  @P0 BRA `(.L_x_45) ;  /* 0x0000000800ac0947 */ /* 0x002fea0003800000 */
[----:B------:R-:W-:Y:S01]  /*0120*/  UISETP.GE.AND UP0, UPT, UR9, 0x1, UPT ;  /* 0x000000010900788c */ /* 0x000fe2000bf06270 */
[----:B------:R-:W-:-:S08]  /*0130*/  HFMA2 R29, -RZ, RZ, 0, 0 ;  /* 0x00000000ff1d7431 */ /* 0x000fd000000001ff */
[----:B------:R-:W-:Y:S05]  /*0140*/  BRA.U !UP0, `(.L_x_46) ;  /* 0x00000009089c7547 */ /* 0x000fea000b800000 */
[----:B------:R-:W-:Y:S01]  /*0150*/  UISETP.GE.U32.AND UP0, UPT, UR9, 0x10, UPT ;  /* 0x000000100900788c */ /* 0x000fe2000bf06070 */
[----:B------:R-:W-:Y:S02]  /*0160*/  MOV R4, RZ ;  /* 0x000000ff00047202 */ /* 0x000fe40000000f00 */
[----:B------:R-:W-:-:S06]  /*0170*/  MOV R29, RZ ;  /* 0x000000ff001d7202 */ /* 0x000fcc0000000f00 */
[----:B------:R-:W-:Y:S05]  /*0180*/  BRA.U !UP0, `(.L_x_47) ;  /* 0x0000000508807547 */ /* 0x000fea000b800000 */
[----:B------:R-:W-:Y:S01]  /*0190*/  IMAD R4, R0, UR9, RZ ;  /* 0x0000000900047c24 */ /* 0x000fe2000f8e02ff */
[----:B------:R-:W-:Y:S01]  /*01a0*/  ULOP3.LUT UR4, UR9, 0x7ffffff0, URZ, 0xc0, !UPT ;  /* 0x7ffffff009047892 */ /* 0x000fe2000f8ec0ff */
[----:B------:R-:W-:Y:S02]  /*01b0*/  IMAD.MOV.U32 R29, RZ, RZ, RZ ;  /* 0x000000ffff1d7224 */ /* 0x000fe400078e00ff */
[C---:B------:R-:W-:Y:S01]  /*01c0*/  IMAD R23, R5.reuse, R4, R5 ;  /* 0x0000000405177224 */ /* 0x040fe200078e0205 */
[C---:B------:R-:W-:Y:S01]  /*01d0*/  IADD3 R6, PT, PT, R4.reuse, 0x2, RZ ;  /* 0x0000000204067810 */ /* 0x040fe20007ffe0ff */
[C---:B------:R-:W-:Y:S01]  /*01e0*/  VIADD R12, R4.reuse, 0x5 ;  /* 0x00000005040c7836 */ /* 0x040fe20000000000 */
[C---:B------:R-:W-:Y:S01]  /*01f0*/  IADD3 R8, PT, PT, R4.reuse, 0x3, RZ ;  /* 0x0000000304087810 */ /* 0x040fe20007ffe0ff */
[C---:B------:R-:W-:Y:S01]  /*0200*/  VIADD R9, R4.reuse, 0x9 ;  /* 0x0000000904097836 */ /* 0x040fe20000000000 */
[C---:B------:R-:W-:Y:S01]  /*0210*/  IADD3 R10, PT, PT, R4.reuse, 0x4, RZ ;  /* 0x00000004040a7810 */ /* 0x040fe20007ffe0ff */
[C---:B------:R-:W-:Y:S01]  /*0220*/  VIADD R17, R4.reuse, 0xd ;  /* 0x0000000d04117836 */ /* 0x040fe20000000000 */
[C---:B------:R-:W-:Y:S01]  /*0230*/  IADD3 R14, PT, PT, R4.reuse, 0x6, RZ ;  /* 0x00000006040e7810 */ /* 0x040fe20007ffe0ff */
[C-C-:B------:R-:W-:Y:S01]  /*0240*/  IMAD R6, R5.reuse, R6, R2.reuse ;  /* 0x0000000605067224 */ /* 0x140fe200078e0202 */
        /* <DEDUP_REMOVED lines=12> */
[----:B------:R-:W-:Y:S01]  /*0310*/  IADD3 R27, PT, PT, R4, 0xf, RZ ;  /* 0x0000000f041b7810 */ /* 0x000fe20007ffe0ff */
[--C-:B------:R-:W-:Y:S01]  /*0320*/  IMAD R9, R5, R9, R2.reuse ;  /* 0x0000000905097224 */ /* 0x100fe200078e0202 */
[----:B------:R-:W-:Y:S01]  /*0330*/  IADD3 R4, PT, PT, R23, R2, RZ ;  /* 0x0000000217047210 */ /* 0x000fe20007ffe0ff */
[C-C-:B------:R-:W-:Y:S01]  /*0340*/  IMAD R11, R5.reuse, R11, R2.reuse ;  /* 0x0000000b050b7224 */ /* 0x140fe200078e0202 */
[----:B------:R-:W-:Y:S01]  /*0350*/  UIADD3 UR4, UPT, UPT, -UR4, URZ, URZ ;  /* 0x000000ff04047290 */ /* 0x000fe2000fffe1ff */
[----:B------:R-:W-:-:S02]  /*0360*/  IMAD R13, R5, R13, R2 ;  /* 0x0000000d050d7224 */ /* 0x000fc400078e0202 */
[C-C-:B------:R-:W-:Y:S02]  /*0370*/  IMAD R15, R5.reuse, R15, R2.reuse ;  /* 0x0000000f050f7224 */ /* 0x140fe400078e0202 */
[C-C-:B------:R-:W-:Y:S02]  /*0380*/  IMAD R17, R5.reuse, R17, R2.reuse ;  /* 0x0000001105117224 */ /* 0x140fe400078e0202 */
[C-C-:B------:R-:W-:Y:S02]  /*0390*/  IMAD R26, R5.reuse, R26, R2.reuse ;  /* 0x0000001a051a7224 */ /* 0x140fe400078e0202 */
[----:B------:R-:W-:Y:S02]  /*03a0*/  IMAD R27, R5, R27, R2 ;  /* 0x0000001b051b7224 */ /* 0x000fe400078e0202 */
[----:B------:R-:W-:-:S07]  /*03b0*/  IMAD.MOV.U32 R28, RZ, RZ, R3 ;  /* 0x000000ffff1c7224 */ /* 0x000fce00078e0003 */
.L_x_48:
[----:B------:R-:W-:-:S04]  /*03c0*/  IMAD.WIDE.U32 R24, R28, 0x4, R18 ;  /* 0x000000041c187825 */ /* 0x000fc800078e0012 */
[----:B------:R-:W-:Y:S02]  /*03d0*/  IMAD.WIDE.U32 R22, R4, 0x4, R18 ;  /* 0x0000000404167825 */ /* 0x000fe400078e0012 */
[----:B------:R-:W2:Y:S04]  /*03e0*/  LDG.E R24, desc[UR6][R24.64] ;  /* 0x0000000618187981 */ /* 0x000ea8000c1e1900 */
[----:B------:R-:W2:Y:S02]  /*03f0*/  LDG.E R22, desc[UR6][R22.64] ;  /* 0x0000000616167981 */ /* 0x000ea4000c1e1900 */
[----:B--2---:R-:W-:Y:S01]  /*0400*/  IADD3 R29, PT, PT, R22, R24, R29 ;  /* 0x00000018161d7210 */ /* 0x004fe20007ffe01d */
        /* <DEDUP_REMOVED lines=15> */
[----:B------:R-:W-:-:S05]  /*0500*/  IMAD.WIDE.U32 R22, R7, 0x4, R18 ;  /* 0x0000000407167825 */ /* 0x000fca00078e0012 */
[----:B------:R0:W2:Y:S02]  /*0510*/  LDG.E R24, desc[UR6][R22.64] ;  /* 0x0000000616187981 */ /* 0x0000a4000c1e1900 */
[----:B0-----:R-:W-:-:S06]  /*0520*/  IMAD.WIDE.U32 R22, R9, 0x4, R18 ;  /* 0x0000000409167825 */ /* 0x001fcc00078e0012 */
        /* <DEDUP_REMOVED lines=10> */
[----:B------:R-:W2:Y:S01]  /*05d0*/  LDG.E R22, desc[UR6][R22.64] ;  /* 0x0000000616167981 */ /* 0x000ea2000c1e1900 */
[----:B------:R-:W-:Y:S01]  /*05e0*/  UIADD3 UR4, UPT, UPT, UR4, 0x10, URZ ;  /* 0x0000001004047890 */ /* 0x000fe2000fffe0ff */
[----:B--2---:R-:W-:Y:S01]  /*05f0*/  IADD3 R29, PT, PT, R22, R24, R29 ;  /* 0x00000018161d7210 */ /* 0x004fe20007ffe01d */
[----:B------:R-:W-:-:S04]  /*0600*/  IMAD.WIDE.U32 R22, R26, 0x4, R18 ;  /* 0x000000041a167825 */ /* 0x000fc800078e0012 */
[----:B------:R-:W-:Y:S02]  /*0610*/  IMAD.WIDE.U32 R24, R27, 0x4, R18 ;  /* 0x000000041b187825 */ /* 0x000fe400078e0012 */
[----:B------:R-:W2:Y:S04]  /*0620*/  LDG.E R22, desc[UR6][R22.64] ;  /* 0x0000000616167981 */ /* 0x000ea8000c1e1900 */
[----:B------:R-:W2:Y:S01]  /*0630*/  LDG.E R24, desc[UR6][R24.64] ;  /* 0x0000000618187981 */ /* 0x000ea2000c1e1900 */
[----:B------:R-:W-:Y:S01]  /*0640*/  UISETP.NE.AND UP0, UPT, UR4, URZ, UPT ;  /* 0x000000ff0400728c */ /* 0x000fe2000bf05270 */
[C---:B------:R-:W-:Y:S01]  /*0650*/  LEA R4, R5.reuse, R4, 0x4 ;  /* 0x0000000405047211 */ /* 0x040fe200078e20ff */
[C---:B------:R-:W-:Y:S01]  /*0660*/  IMAD R12, R5.reuse, 0x10, R12 ;  /* 0x00000010050c7824 */ /* 0x040fe200078e020c */
[C---:B------:R-:W-:Y:S01]  /*0670*/  LEA R6, R5.reuse, R6, 0x4 ;  /* 0x0000000605067211 */ /* 0x040fe200078e20ff */
[C---:B------:R-:W-:Y:S01]  /*0680*/  IMAD R11, R5.reuse, 0x10, R11 ;  /* 0x00000010050b7824 */ /* 0x040fe200078e020b */
[C---:B------:R-:W-:Y:S01]  /*0690*/  LEA R8, R5.reuse, R8, 0x4 ;  /* 0x0000000805087211 */ /* 0x040fe200078e20ff */
[C---:B------:R-:W-:Y:S01]  /*06a0*/  IMAD R27, R5.reuse, 0x10, R27 ;  /* 0x00000010051b7824 */ /* 0x040fe200078e021b */
[----:B------:R-:W-:-:S02]  /*06b0*/  LEA R10, R5, R10, 0x4 ;  /* 0x0000000a050a7211 */ /* 0x000fc400078e20ff */
[C---:B------:R-:W-:Y:S02]  /*06c0*/  LEA R14, R5.reuse, R14, 0x4 ;  /* 0x0000000e050e7211 */ /* 0x040fe400078e20ff */
        /* <DEDUP_REMOVED lines=8> */
[----:B--2---:R-:W-:Y:S01]  /*0750*/  IADD3 R29, PT, PT, R24, R22, R29 ;  /* 0x00000016181d7210 */ /* 0x004fe20007ffe01d */
[----:B------:R-:W-:Y:S06]  /*0760*/  BRA.U UP0, `(.L_x_48) ;  /* 0xfffffffd00147547 */ /* 0x000fec000b83ffff */
[----:B------:R-:W-:-:S06]  /*0770*/  ULOP3.LUT UR4, UR9, 0x7ffffff0, URZ, 0xc0, !UPT ;  /* 0x7ffffff009047892 */ /* 0x000fcc000f8ec0ff */
[----:B------:R-:W-:-:S07]  /*0780*/  MOV R4, UR4 ;  /* 0x0000000400047c02 */ /* 0x000fce0008000f00 */
.L_x_47:
[----:B------:R-:W-:-:S04]  /*0790*/  ULOP3.LUT UR4, UR9, 0xf, URZ, 0xc0, !UPT ;  /* 0x0000000f09047892 */ /* 0x000fc8000f8ec0ff */
[----:B------:R-:W-:-:S09]  /*07a0*/  UISETP.NE.AND UP0, UPT, UR4, URZ, UPT ;  /* 0x000000ff0400728c */ /* 0x000fd2000bf05270 */
[----:B------:R-:W-:Y:S05]  /*07b0*/  BRA.U !UP0, `(.L_x_46) ;  /* 0x0000000508007547 */ /* 0x000fea000b800000 */
[----:B------:R-:W-:Y:S02]  /*07c0*/  UISETP.GE.U32.AND UP0, UPT, UR4, 0x8, UPT ;  /* 0x000000080400788c */ /* 0x000fe4000bf06070 */
[----:B------:R-:W-:-:S04]  /*07d0*/  ULOP3.LUT UR5, UR9, 0x7, URZ, 0xc0, !UPT ;  /* 0x0000000709057892 */ /* 0x000fc8000f8ec0ff */
[----:B------:R-:W-:-:S03]  /*07e0*/  UISETP.NE.AND UP1, UPT, UR5, URZ, UPT ;  /* 0x000000ff0500728c */ /* 0x000fc6000bf25270 */
[----:B------:R-:W-:Y:S08]  /*07f0*/  BRA.U !UP0, `(.L_x_49) ;  /* 0x0000000108747547 */ /* 0x000ff0000b800000 */
[----:B------:R-:W-:-:S05]  /*0800*/  IMAD R14, R5, R4, R3 ;  /* 0x00000004050e7224 */ /* 0x000fca00078e0203 */
[----:B------:R-:W-:Y:S01]  /*0810*/  IADD3 R24, PT, PT, R5, R14, RZ ;  /* 0x0000000e05187210 */ /* 0x000fe20007ffe0ff */
[----:B------:R-:W-:-:S03]  /*0820*/  IMAD.WIDE.U32 R14, R14, 0x4, R18 ;  /* 0x000000040e0e7825 */ /* 0x000fc600078e0012 */
[C---:B------:R-:W-:Y:S01]  /*0830*/  IADD3 R12, PT, PT, R5.reuse, R24, RZ ;  /* 0x00000018050c7210 */ /* 0x040fe20007ffe0ff */
[----:B------:R-:W-:Y:S02]  /*0840*/  IMAD.WIDE.U32 R24, R24, 0x4, R18 ;  /* 0x0000000418187825 */ /* 0x000fe400078e0012 */
[----:B------:R-:W2:Y:S02]  /*0850*/  LDG.E R14, desc[UR6][R14.64] ;  /* 0x000000060e0e7981 */ /* 0x000ea4000c1e1900 */
[C---:B------:R-:W-:Y:S02]  /*0860*/  IMAD.IADD R8, R5.reuse, 0x1, R12 ;  /* 0x0000000105087824 */ /* 0x040fe400078e020c */
[----:B------:R-:W2:Y:S03]  /*0870*/  LDG.E R24, desc[UR6][R24.64] ;  /* 0x0000000618187981 */ /* 0x000ea6000c1e1900 */
[----:B------:R-:W-:-:S04]  /*0880*/  IADD3 R10, PT, PT, R5, R8, RZ ;  /* 0x00000008050a7210 */ /* 0x000fc80007ffe0ff */
[----:B------:R-:W-:Y:S01]  /*0890*/  IADD3 R6, PT, PT, R5, R10, RZ ;  /* 0x0000000a05067210 */ /* 0x000fe20007ffe0ff */
[----:B------:R-:W-:-:S03]  /*08a0*/  IMAD.WIDE.U32 R12, R12, 0x4, R18 ;  /* 0x000000040c0c7825 */ /* 0x000fc600078e0012 */
[C---:B------:R-:W-:Y:S01]  /*08b0*/  IADD3 R16, PT, PT, R5.reuse, R6, RZ ;  /* 0x0000000605107210 */ /* 0x040fe20007ffe0ff */
[--C-:B------:R-:W-:Y:S02]  /*08c0*/  IMAD.WIDE.U32 R8, R8, 0x4, R18.reuse ;  /* 0x0000000408087825 */ /* 0x100fe400078e0012 */
[----:B------:R-:W3:Y:S01]  /*08d0*/  LDG.E R12, desc[UR6][R12.64] ;  /* 0x000000060c0c7981 */ /* 0x000ee2000c1e1900 */
[----:B------:R-:W-:Y:S01]  /*08e0*/  IADD3 R23, PT, PT, R5, R16, RZ ;  /* 0x0000001005177210 */ /* 0x000fe20007ffe0ff */
[--C-:B------:R-:W-:Y:S02]  /*08f0*/  IMAD.WIDE.U32 R10, R10, 0x4, R18.reuse ;  /* 0x000000040a0a7825 */ /* 0x100fe400078e0012 */
[----:B------:R-:W3:Y:S02]  /*0900*/  LDG.E R8, desc[UR6][R8.64] ;  /* 0x0000000608087981 */ /* 0x000ee4000c1e1900 */
[--C-:B------:R-:W-:Y:S02]  /*0910*/  IMAD.WIDE.U32 R6, R6, 0x4, R18.reuse ;  /* 0x0000000406067825 */ /* 0x100fe400078e0012 */
[----:B------:R-:W4:Y:S02]  /*0920*/  LDG.E R11, desc[UR6][R10.64] ;  /* 0x000000060a0b7981 */ /* 0x000f24000c1e1900 */
[----:B------:R-:W-:-:S02]  /*0930*/  IMAD.WIDE.U32 R16, R16, 0x4, R18 ;  /* 0x0000000410107825 */ /* 0x000fc400078e0012 */
[----:B------:R-:W4:Y:S02]  /*0940*/  LDG.E R6, desc[UR6][R6.64] ;  /* 0x0000000606067981 */ /* 0x000f24000c1e1900 */
[----:B------:R-:W-:Y:S02]  /*0950*/  IMAD.WIDE.U32 R22, R23, 0x4, R18 ;  /* 0x0000000417167825 */ /* 0x000fe400078e0012 */
[----:B------:R-:W5:Y:S04]  /*0960*/  LDG.E R17, desc[UR6][R16.64] ;  /* 0x0000000610117981 */ /* 0x000f68000c1e1900 */
[----:B------:R-:W5:Y:S01]  /*0970*/  LDG.E R22, desc[UR6][R22.64] ;  /* 0x0000000616167981 */ /* 0x000f62000c1e1900 */
[----:B------:R-:W-:Y:S01]  /*0980*/  VIADD R4, R4, 0x8 ;  /* 0x0000000804047836 */ /* 0x000fe20000000000 */
[----:B--2---:R-:W-:-:S04]  /*0990*/  IADD3 R29, PT, PT, R24, R14, R29 ;  /* 0x0000000e181d7210 */ /* 0x004fc80007ffe01d */
[----:B---3--:R-:W-:-:S04]  /*09a0*/  IADD3 R12, PT, PT, R8, R12, R29 ;  /* 0x0000000c080c7210 */ /* 0x008fc80007ffe01d */
[----:B----4-:R-:W-:-:S04]  /*09b0*/  IADD3 R12, PT, PT, R6, R11, R12 ;  /* 0x0000000b060c7210 */ /* 0x010fc80007ffe00c */
[----:B-----5:R-:W-:-:S07]  /*09c0*/  IADD3 R29, PT, PT, R22, R17, R12 ;  /* 0x00000011161d7210 */ /* 0x020fce0007ffe00c */
.L_x_49:
[----:B------:R-:W-:Y:S05]  /*09d0*/  BRA.U !UP1, `(.L_x_46) ;  /* 0x0000000109787547 */ /* 0x000fea000b800000 */
[----:B------:R-:W-:Y:S02]  /*09e0*/  UISETP.GE.U32.AND UP0, UPT, UR5, 0x4, UPT ;  /* 0x000000040500788c */ /* 0x000fe4000bf06070 */
[----:B------:R-:W-:-:S04]  /*09f0*/  ULOP3.LUT UR4, UR9, 0x3, URZ, 0xc0, !UPT ;  /* 0x0000000309047892 */ /* 0x000fc8000f8ec0ff */
[----:B------:R-:W-:-:S03]  /*0a00*/  UISETP.NE.AND UP1, UPT, UR4, URZ, UPT ;  /* 0x000000ff0400728c */ /* 0x000fc6000bf25270 */
[----:B------:R-:W-:Y:S08]  /*0a10*/  BRA.U !UP0, `(.L_x_50) ;  /* 0x00000001083c7547 */ /* 0x000ff0000b800000 */
[----:B------:R-:W-:-:S04]  /*0a20*/  IMAD R3, R5, R4, R3 ;  /* 0x0000000405037224 */ /* 0x000fc800078e0203 */
[----:B------:R-:W-:Y:S01]  /*0a30*/  IMAD.WIDE.U32 R6, R3, 0x4, R18 ;  /* 0x0000000403067825 */ /* 0x000fe200078e0012 */
[----:B------:R-:W-:-:S04]  /*0a40*/  IADD3 R8, PT, PT, R5, R3, RZ ;  /* 0x0000000305087210 */ /* 0x000fc80007ffe0ff */
[C---:B------:R-:W-:Y:S01]  /*0a50*/  IADD3 R10, PT, PT, R5.reuse, R8, RZ ;  /* 0x00000008050a7210 */ /* 0x040fe20007ffe0ff */
[--C-:B------:R-:W-:Y:S01]  /*0a60*/  IMAD.WIDE.U32 R8, R8, 0x4, R18.reuse ;  /* 0x0000000408087825 */ /* 0x100fe200078e0012 */
[----:B------:R-:W2:Y:S02]  /*0a70*/  LDG.E R6, desc[UR6][R6.64] ;  /* 0x0000000606067981 */ /* 0x000ea4000c1e1900 */
[----:B------:R-:W-:Y:S01]  /*0a80*/  IADD3 R13, PT, PT, R5, R10, RZ ;  /* 0x0000000a050d7210 */ /* 0x000fe20007ffe0ff */
[--C-:B------:R-:W-:Y:S02]  /*0a90*/  IMAD.WIDE.U32 R10, R10, 0x4, R18.reuse ;  /* 0x000000040a0a7825 */ /* 0x100fe400078e0012 */
[----:B------:R-:W2:Y:S02]  /*0aa0*/  LDG.E R8, desc[UR6][R8.64] ;  /* 0x0000000608087981 */ /* 0x000ea4000c1e1900 */
[----:B------:R-:W-:Y:S02]  /*0ab0*/  IMAD.WIDE.U32 R12, R13, 0x4, R18 ;  /* 0x000000040d0c7825 */ /* 0x000fe400078e0012 */
[----:B------:R-:W3:Y:S04]  /*0ac0*/  LDG.E R10, desc[UR6][R10.64] ;  /* 0x000000060a0a7981 */ /* 0x000ee8000c1e1900 */
[----:B------:R-:W3:Y:S01]  /*0ad0*/  LDG.E R12, desc[UR6][R12.64] ;  /* 0x000000060c0c7981 */ /* 0x000ee2000c1e1900 */
[----:B------:R-:W-:-:S02]  /*0ae0*/  IADD3 R4, PT, PT, R4, 0x4, RZ ;  /* 0x0000000404047810 */ /* 0x000fc40007ffe0ff */
[----:B--2---:R-:W-:-:S04]  /*0af0*/  IADD3 R29, PT, PT, R8, R6, R29 ;  /* 0x00000006081d7210 */ /* 0x004fc80007ffe01d */
[----:B---3--:R-:W-:-:S07]  /*0b00*/  IADD3 R29, PT, PT, R12, R10, R29 ;  /* 0x0000000a0c1d7210 */ /* 0x008fce0007ffe01d */
.L_x_50:
[----:B------:R-:W-:Y:S05]  /*0b10*/  BRA.U !UP1, `(.L_x_46) ;  /* 0x0000000109287547 */ /* 0x000fea000b800000 */
[----:B------:R-:W-:Y:S01]  /*0b20*/  IMAD R4, R0, UR9, R4 ;  /* 0x0000000900047c24 */ /* 0x000fe2000f8e0204 */
[----:B------:R-:W-:-:S03]  /*0b30*/  UIADD3 UR4, UPT, UPT, -UR4, URZ, URZ ;  /* 0x000000ff04047290 */ /* 0x000fc6000fffe1ff */
[----:B------:R-:W-:-:S09]  /*0b40*/  IMAD R4, R5, R4, R2 ;  /* 0x0000000405047224 */ /* 0x000fd200078e0202 */
.L_x_51:
[----:B------:R-:W-:-:S06]  /*0b50*/  IMAD.WIDE.U32 R6, R4, 0x4, R18 ;  /* 0x0000000404067825 */ /* 0x000fcc00078e0012 */
[----:B------:R-:W2:Y:S01]  /*0b60*/  LDG.E R6, desc[UR6][R6.64] ;  /* 0x0000000606067981 */ /* 0x000ea2000c1e1900 */
[----:B------:R-:W-:Y:S01]  /*0b70*/  UIADD3 UR4, UPT, UPT, UR4, 0x1, URZ ;  /* 0x0000000104047890 */ /* 0x000fe2000fffe0ff */
[----:B------:R-:W-:-:S03]  /*0b80*/  IMAD.IADD R4, R5, 0x1, R4 ;  /* 0x0000000105047824 */ /* 0x000fc600078e0204 */
[----:B------:R-:W-:Y:S01]  /*0b90*/  UISETP.NE.AND UP0, UPT, UR4, URZ, UPT ;  /* 0x000000ff0400728c */ /* 0x000fe2000bf05270 */
[----:B--2---:R-:W-:-:S08]  /*0ba0*/  IADD3 R29, PT, PT, R6, R29, RZ ;  /* 0x0000001d061d7210 */ /* 0x004fd00007ffe0ff */
[----:B------:R-:W-:Y:S05]  /*0bb0*/  BRA.U UP0, `(.L_x_51) ;  /* 0xfffffffd00e47547 */ /* 0x000fea000b83ffff */
.L_x_46:
[----:B------:R0:W-:Y:S02]  /*0bc0*/  STG.E desc[UR6][R20.64], R29 ;  /* 0x0000001d14007986 */ /* 0x0001e4000c101906 */
.L_x_45:
[----:B------:R-:W-:Y:S05]  /*0bd0*/  BSYNC.RECONVERGENT B0 ;  /* 0x0000000000007941 */ /* 0x000fea0003800200 */
.L_x_44:
[----:B------:R-:W-:Y:S01]  /*0be0*/  BAR.SYNC.DEFER_BLOCKING 0x0 ;  /* 0x0000000000007b1d */ /* 0x000fe20000010000 */
[----:B------:R-:W-:-:S13]  /*0bf0*/  ISETP.GE.U32.AND P0, PT, R5, 0x2, PT ;  /* 0x000000020500780c */ /* 0x000fda0003f06070 */
[----:B------:R-:W-:Y:S05]  /*0c00*/  @!P0 BRA `(.L_x_52) ;  /* 0x00000000003c8947 */ /* 0x000fea0003800000 */
.L_x_55:
[----:B------:R-:W-:Y:S01]  /*0c10*/  SHF.R.U32.HI R9, RZ, 0x1, R5 ;  /* 0x00000001ff097819 */ /* 0x000fe20000011605 */
[----:B------:R-:W-:Y:S03]  /*0c20*/  BSSY.RECONVERGENT B0, `(.L_x_53) ;  /* 0x0000009000007945 */ /* 0x000fe60003800200 */
[----:B------:R-:W-:-:S13]  /*0c30*/  ISETP.GE.U32.AND P0, PT, R2, R9, PT ;  /* 0x000000090200720c */ /* 0x000fda0003f06070 */
[----:B-1----:R-:W-:Y:S05]  /*0c40*/  @P0 BRA `(.L_x_54) ;  /* 0x0000000000180947 */ /* 0x002fea0003800000 */
[----:B------:R-:W-:Y:S01]  /*0c50*/  LEA R6, P0, R9, R20, 0x2 ;  /* 0x0000001409067211 */ /* 0x000fe200078010ff */
[----:B------:R-:W2:Y:S03]  /*0c60*/  LDG.E R3, desc[UR6][R20.64] ;  /* 0x0000000614037981 */ /* 0x000ea6000c1e1900 */
[----:B------:R-:W-:-:S05]  /*0c70*/  IADD3.X R7, PT, PT, RZ, R21, RZ, P0, !PT ;  /* 0x00000015ff077210 */ /* 0x000fca00007fe4ff */
[----:B------:R-:W2:Y:S02]  /*0c80*/  LDG.E R6, desc[UR6][R6.64] ;  /* 0x0000000606067981 */ /* 0x000ea4000c1e1900 */
[----:B--2---:R-:W-:-:S05]  /*0c90*/  IADD3 R3, PT, PT, R6, R3, RZ ;  /* 0x0000000306037210 */ /* 0x004fca0007ffe0ff */
[----:B------:R1:W-:Y:S02]  /*0ca0*/  STG.E desc[UR6][R20.64], R3 ;  /* 0x0000000314007986 */ /* 0x0003e4000c101906 */
.L_x_54:
[----:B------:R-:W-:Y:S05]  /*0cb0*/  BSYNC.RECONVERGENT B0 ;  /* 0x0000000000007941 */ /* 0x000fea0003800200 */
.L_x_53:
[----:B------:R-:W-:Y:S01]  /*0cc0*/  BAR.SYNC.DEFER_BLOCKING 0x0 ;  /* 0x0000000000007b1d */ /* 0x000fe20000010000 */
[----:B------:R-:W-:Y:S02]  /*0cd0*/  ISETP.GT.U32.AND P0, PT, R5, 0x3, PT ;  /* 0x000000030500780c */ /* 0x000fe40003f04070 */
[----:B------:R-:W-:-:S11]  /*0ce0*/  MOV R5, R9 ;  /* 0x0000000900057202 */ /* 0x000fd60000000f00 */
[----:B------:R-:W-:Y:S05]  /*0cf0*/  @P0 BRA `(.L_x_55) ;  /* 0xfffffffc00c40947 */ /* 0x000fea000383ffff */
.L_x_52:
[----:B------:R-:W-:-:S13]  /*0d00*/  ISETP.NE.AND P0, PT, R2, RZ, PT ;  /* 0x000000ff0200720c */ /* 0x000fda0003f05270 */
[----:B------:R-:W-:Y:S05]  /*0d10*/  @P0 EXIT ;  /* 0x000000000000094d */ /* 0x000fea0003800000 */
[----:B01----:R-:W2:Y:S01]  /*0d20*/  LDG.E R21, desc[UR6][R20.64] ;  /* 0x0000000614157981 */ /* 0x003ea2000c1e1900 */
[----:B------:R-:W0:Y:S02]  /*0d30*/  LDC.64 R2, c[0x0][0x388] ;  /* 0x0000e200ff027b82 */ /* 0x000e240000000a00 */
[----:B0-----:R-:W-:-:S05]  /*0d40*/  IMAD.WIDE.U32 R2, R0, 0x4, R2 ;  /* 0x0000000400027825 */ /* 0x001fca00078e0002 */
[----:B--2---:R-:W-:Y:S01]  /*0d50*/  STG.E desc[UR6][R2.64], R21 ;  /* 0x0000001502007986 */ /* 0x004fe2000c101906 */
[----:B------:R-:W-:Y:S05]  /*0d60*/  EXIT ;  /* 0x000000000000794d */ /* 0x000fea0003800000 */
.L_x_56:
        /* <DEDUP_REMOVED lines=9> */
.L_x_108:


//--------------------- .text._Z26reduction_unrolling_blocksPiS_ii --------------------------
	.section	.text._Z26reduction_unrolling_blocksPiS_ii,"ax",@progbits
	.align	128
        .global         _Z26reduction_unrolling_blocksPiS_ii
        .type           _Z26reduction_unrolling_blocksPiS_ii,@function
        .size           _Z26reduction_unrolling_blocksPiS_ii,(.L_x_109 - _Z26reduction_unrolling_blocksPiS_ii)
        .other          _Z26reduction_unrolling_blocksPiS_ii,@"STO_CUDA_ENTRY STV_DEFAULT"
_Z26reduction_unrolling_blocksPiS_ii:
.text._Z26reduction_unrolling_blocksPiS_ii:
[----:B------:R-:W-:Y:S08]  /*0000*/  LDC R1, c[0x0][0x37c] ;  /* 0x0000df00ff017b82 */ /* 0x000ff00000000800 */
[----:B------:R-:W0:Y:S01]  /*0010*/  LDC.64 R2, c[0x0][0x390] ;  /* 0x0000e400ff027b82 */ /* 0x000e220000000a00 */
[----:B------:R-:W1:Y:S01]  /*0020*/  S2R R23, SR_TID.X ;  /* 0x0000000000177919 */ /* 0x000e620000002100 */
[----:B------:R-:W2:Y:S06]  /*0030*/  LDCU UR9, c[0x0][0x360] ;  /* 0x00006c00ff0977ac */ /* 0x000eac0008000800 */
[----:B------:R-:W2:Y:S01]  /*0040*/  S2UR UR8, SR_CTAID.X ;  /* 0x00000000000879c3 */ /* 0x000ea20000002500 */
[----:B0-----:R-:W-:Y:S01]  /*0050*/  R2UR UR12, R3 ;  /* 0x00000000030c72ca */ /* 0x001fe200000e0000 */
[----:B--2---:R-:W-:-:S12]  /*0060*/  UIMAD UR4, UR8, UR9, URZ ;  /* 0x00000009080472a4 */ /* 0x004fd8000f8e02ff */
[----:B------:R-:W-:-:S06]  /*0070*/  UIMAD UR4, UR4, UR12, URZ ;  /* 0x0000000c040472a4 */ /* 0x000fcc000f8e02ff */
[----:B-1----:R-:W-:-:S04]  /*0080*/  IADD3 R24, PT, PT, R23, UR4, RZ ;  /* 0x0000000417187c10 */ /* 0x002fc8000fffe0ff */
[----:B------:R-:W-:-:S13]  /*0090*/  ISETP.GT.AND P0, PT, R24, R2, PT ;  /* 0x000000021800720c */ /* 0x000fda0003f04270 */
[----:B------:R-:W-:Y:S05]  /*00a0*/  @P0 EXIT ;  /* 0x000000000000094d */ /* 0x000fea0003800000 */
[----:B------:R-:W-:Y:S01]  /*00b0*/  IMAD.U32 R3, RZ, RZ, UR12 ;  /* 0x0000000cff037e24 */ /* 0x000fe2000f8e00ff */
[----:B------:R-:W0:Y:S01]  /*00c0*/  LDCU.64 UR14, c[0x0][0x380] ;  /* 0x00007000ff0e77ac */ /* 0x000e220008000a00 */
[----:B------:R-:W-:Y:S03]  /*00d0*/  BSSY.RECONVERGENT B0, `(.L_x_57) ;  /* 0x00000d9000007945 */ /* 0x000fe60003800200 */
[----:B------:R-:W-:Y:S01]  /*00e0*/  IADD3 R3, PT, PT, R3, -0x1, RZ ;  /* 0xffffffff03037810 */ /* 0x000fe20007ffe0ff */
[----:B------:R-:W1:Y:S04]  /*00f0*/  LDCU.64 UR10, c[0x0][0x358] ;  /* 0x00006b00ff0a77ac */ /* 0x000e680008000a00 */
[----:B------:R-:W-:-:S05]  /*0100*/  IMAD R3, R3, UR9, R24 ;  /* 0x0000000903037c24 */ /* 0x000fca000f8e0218 */
[----:B------:R-:W-:Y:S01]  /*0110*/  ISETP.GE.U32.AND P0, PT, R3, R2, PT ;  /* 0x000000020300720c */ /* 0x000fe20003f06070 */
[----:B0-----:R-:W-:-:S06]  /*0120*/  UIMAD.WIDE UR4, UR4, 0x4, UR14 ;  /* 0x00000004040478a5 */ /* 0x001fcc000f8e020e */
[----:B------:R-:W-:-:S05]  /*0130*/  LEA R12, P1, R23, UR4, 0x2 ;  /* 0x00000004170c7c11 */ /* 0x000fca000f8210ff */
[----:B------:R-:W-:Y:S01]  /*0140*/  IMAD.X R13, RZ, RZ, UR5, P1 ;  /* 0x00000005ff0d7e24 */ /* 0x000fe200088e06ff */
[----:B-1----:R-:W-:Y:S07]  /*0150*/  @P0 BRA `(.L_x_58) ;  /* 0x0000000c00400947 */ /* 0x002fee0003800000 */
[----:B------:R-:W-:Y:S01]  /*0160*/  MOV R0, UR12 ;  /* 0x0000000c00007c02 */ /* 0x000fe20008000f00 */
[----:B------:R-:W-:-:S03]  /*0170*/  IMAD.MOV.U32 R25, RZ, RZ, RZ ;  /* 0x000000ffff197224 */ /* 0x000fc600078e00ff */
[----:B------:R-:W-:-:S13]  /*0180*/  ISETP.GE.AND P0, PT, R0, 0x1, PT ;  /* 0x000000010000780c */ /* 0x000fda0003f06270 */
[----:B------:R-:W-:Y:S05]  /*0190*/  @!P0 BRA `(.L_x_59) ;  /* 0x0000000c002c8947 */ /* 0x000fea0003800000 */
[----:B------:R-:W-:Y:S01]  /*01a0*/  MOV R0, UR12 ;  /* 0x0000000c00007c02 */ /* 0x000fe20008000f00 */
[----:B------:R-:W-:-:S03]  /*01b0*/  HFMA2 R25, -RZ, RZ, 0, 0 ;  /* 0x00000000ff197431 */ /* 0x000fc600000001ff */
[----:B------:R-:W-:Y:S01]  /*01c0*/  ISETP.GE.U32.AND P0, PT, R0, 0x10, PT ;  /* 0x000000100000780c */ /* 0x000fe20003f06070 */
[----:B------:R-:W-:-:S12]  /*01d0*/  IMAD.MOV.U32 R0, RZ, RZ, RZ ;  /* 0x000000ffff007224 */ /* 0x000fd800078e00ff */
[----:B------:R-:W-:Y:S05]  /*01e0*/  @!P0 BRA `(.L_x_60) ;  /* 0x0000000400c08947 */ /* 0x000fea0003800000 */
[----:B------:R-:W-:Y:S01]  /*01f0*/  IMAD.U32 R14, RZ, RZ, UR8 ;  /* 0x00000008ff0e7e24 */ /* 0x000fe2000f8e00ff */
[----:B------:R-:W-:Y:S01]  /*0200*/  MOV R3, UR9 ;  /* 0x0000000900037c02 */ /* 0x000fe20008000f00 */
[----:B------:R-:W-:Y:S01]  /*0210*/  ULOP3.LUT UR6, UR12, 0x7ffffff0, URZ, 0xc0, !UPT ;  /* 0x7ffffff00c067892 */ /* 0x000fe2000f8ec0ff */
[----:B------:R-:W-:Y:S01]  /*0220*/  MOV R25, RZ ;  /* 0x000000ff00197202 */ /* 0x000fe20000000f00 */
[----:B------:R-:W-:Y:S02]  /*0230*/  IMAD R14, R14, UR12, RZ ;  /* 0x0000000c0e0e7c24 */ /* 0x000fe4000f8e02ff */
[----:B------:R-:W-:Y:S02]  /*0240*/  UIADD3 UR6, UPT, UPT, -UR6, URZ, URZ ;  /* 0x000000ff06067290 */ /* 0x000fe4000fffe1ff */
[C---:B------:R-:W-:Y:S01]  /*0250*/  VIADD R6, R14.reuse, 0x4 ;  /* 0x000000040e067836 */ /* 0x040fe20000000000 */
[C---:B------:R-:W-:Y:S01]  /*0260*/  IADD3 R4, PT, PT, R14.reuse, 0x3, RZ ;  /* 0x000000030e047810 */ /* 0x040fe20007ffe0ff */
[C---:B------:R-:W-:Y:S01]  /*0270*/  IMAD R22, R14.reuse, R3, UR9 ;  /* 0x000000090e167e24 */ /* 0x040fe2000f8e0203 */
[C---:B------:R-:W-:Y:S01]  /*0280*/  IADD3 R10, PT, PT, R14.reuse, 0x6, RZ ;  /* 0x000000060e0a7810 */ /* 0x040fe20007ffe0ff */
[C---:B------:R-:W-:Y:S01]  /*0290*/  VIADD R2, R14.reuse, 0x2 ;  /* 0x000000020e027836 */ /* 0x040fe20000000000 */
[C---:B------:R-:W-:Y:S01]  /*02a0*/  IADD3 R8, PT, PT, R14.reuse, 0x5, RZ ;  /* 0x000000050e087810 */ /* 0x040fe20007ffe0ff */
[C---:B------:R-:W-:Y:S01]  /*02b0*/  VIADD R26, R14.reuse, 0x7 ;  /* 0x000000070e1a7836 */ /* 0x040fe20000000000 */
[C---:B------:R-:W-:Y:S01]  /*02c0*/  IADD3 R28, PT, PT, R14.reuse, 0x8, RZ ;  /* 0x000000080e1c7810 */ /* 0x040fe20007ffe0ff */
[C---:B------:R-:W-:Y:S01]  /*02d0*/  VIADD R11, R14.reuse, 0xa ;  /* 0x0000000a0e0b7836 */ /* 0x040fe20000000000 */
[C---:B------:R-:W-:Y:S01]  /*02e0*/  IADD3 R9, PT, PT, R14.reuse, 0x9, RZ ;  /* 0x000000090e097810 */ /* 0x040fe20007ffe0ff */
[C---:B------:R-:W-:Y:S01]  /*02f0*/  VIADD R16, R14.reuse, 0xd ;  /* 0x0000000d0e107836 */ /* 0x040fe20000000000 */
[----:B------:R-:W-:Y:S01]  /*0300*/  IADD3 R20, PT, PT, R14, 0xb, RZ ;  /* 0x0000000b0e147810 */ /* 0x000fe20007ffe0ff */
[--C-:B------:R-:W-:Y:S01]  /*0310*/  IMAD R3, R4, UR9, R23.reuse ;  /* 0x0000000904037c24 */ /* 0x100fe2000f8e0217 */
[----:B------:R-:W-:Y:S01]  /*0320*/  IADD3 R18, PT, PT, R14, 0xc, RZ ;  /* 0x0000000c0e127810 */ /* 0x000fe20007ffe0ff */
[--C-:B------:R-:W-:Y:S01]  /*0330*/  IMAD R4, R6, UR9, R23.reuse ;  /* 0x0000000906047c24 */ /* 0x100fe2000f8e0217 */
[----:B------:R-:W-:Y:S01]  /*0340*/  IADD3 R0, PT, PT, R14, 0xe, RZ ;  /* 0x0000000e0e007810 */ /* 0x000fe20007ffe0ff */
[--C-:B------:R-:W-:Y:S01]  /*0350*/  IMAD R6, R10, UR9, R23.reuse ;  /* 0x000000090a067c24 */ /* 0x100fe2000f8e0217 */
[----:B------:R-:W-:Y:S01]  /*0360*/  IADD3 R14, PT, PT, R14, 0xf, RZ ;  /* 0x0000000f0e0e7810 */ /* 0x000fe20007ffe0ff */
[----:B------:R-:W-:-:S02]  /*0370*/  IMAD R5, R8, UR9, R23 ;  /* 0x0000000908057c24 */ /* 0x000fc4000f8e0217 */
[--C-:B------:R-:W-:Y:S02]  /*0380*/  IMAD R10, R11, UR9, R23.reuse ;  /* 0x000000090b0a7c24 */ /* 0x100fe4000f8e0217 */
[--C-:B------:R-:W-:Y:S02]  /*0390*/  IMAD.IADD R22, R22, 0x1, R23.reuse ;  /* 0x0000000116167824 */ /* 0x100fe400078e0217 */
        /* <DEDUP_REMOVED lines=9> */
.L_x_61:
[----:B------:R-:W-:Y:S02]  /*0430*/  IMAD.MOV.U32 R17, RZ, RZ, 0x4 ;  /* 0x00000004ff117424 */ /* 0x000fe400078e00ff */
[----:B------:R-:W-:Y:S01]  /*0440*/  HFMA2 R15, -RZ, RZ, 0, 2.384185791015625e-07 ;  /* 0x00000004ff0f7431 */ /* 0x000fe200000001ff */
[----:B------:R-:W-:Y:S01]  /*0450*/  MOV R21, 0x4 ;  /* 0x0000000400157802 */ /* 0x000fe20000000f00 */
[----:B------:R-:W-:Y:S01]  /*0460*/  IMAD.WIDE.U32 R16, R22, R17, UR14 ;  /* 0x0000000e16107e25 */ /* 0x000fe2000f8e0011 */
[----:B------:R-:W-:-:S03]  /*0470*/  MOV R26, 0x4 ;  /* 0x00000004001a7802 */ /* 0x000fc60000000f00 */
[----:B------:R-:W-:Y:S01]  /*0480*/  IMAD.WIDE.U32 R20, R24, R21, UR14 ;  /* 0x0000000e18147e25 */ /* 0x000fe2000f8e0015 */
[----:B------:R0:W2:Y:S03]  /*0490*/  LDG.E R28, desc[UR10][R16.64] ;  /* 0x0000000a101c7981 */ /* 0x0000a6000c1e1900 */
[----:B------:R-:W-:Y:S01]  /*04a0*/  IMAD.WIDE.U32 R14, R2, R15, UR14 ;  /* 0x0000000e020e7e25 */ /* 0x000fe2000f8e000f */
[----:B------:R1:W2:Y:S05]  /*04b0*/  LDG.E R29, desc[UR10][R20.64] ;  /* 0x0000000a141d7981 */ /* 0x0002aa000c1e1900 */
[----:B------:R-:W3:Y:S01]  /*04c0*/  LDG.E R14, desc[UR10][R14.64] ;  /* 0x0000000a0e0e7981 */ /* 0x000ee2000c1e1900 */
[----:B0-----:R-:W-:-:S06]  /*04d0*/  IMAD.WIDE.U32 R16, R3, R26, UR14 ;  /* 0x0000000e03107e25 */ /* 0x001fcc000f8e001a */
[----:B------:R-:W3:Y:S01]  /*04e0*/  LDG.E R17, desc[UR10][R16.64] ;  /* 0x0000000a10117981 */ /* 0x000ee2000c1e1900 */
[----:B-1----:R-:W-:Y:S02]  /*04f0*/  HFMA2 R20, -RZ, RZ, 0, 2.384185791015625e-07 ;  /* 0x00000004ff147431 */ /* 0x002fe400000001ff */
[----:B------:R-:W-:-:S04]  /*0500*/  IMAD.MOV.U32 R27, RZ, RZ, 0x4 ;  /* 0x00000004ff1b7424 */ /* 0x000fc800078e00ff */
[----:B------:R-:W-:-:S04]  /*0510*/  IMAD.WIDE.U32 R26, R4, R27, UR14 ;  /* 0x0000000e041a7e25 */ /* 0x000fc8000f8e001b */
[----:B------:R-:W-:Y:S02]  /*0520*/  IMAD.WIDE.U32 R20, R5, R20, UR14 ;  /* 0x0000000e05147e25 */ /* 0x000fe4000f8e0014 */
[----:B------:R-:W4:Y:S04]  /*0530*/  LDG.E R26, desc[UR10][R26.64] ;  /* 0x0000000a1a1a7981 */ /* 0x000f28000c1e1900 */
[----:B------:R-:W4:Y:S01]  /*0540*/  LDG.E R21, desc[UR10][R20.64] ;  /* 0x0000000a14157981 */ /* 0x000f22000c1e1900 */
[----:B--2---:R-:W-:Y:S02]  /*0550*/  IADD3 R25, PT, PT, R28, R29, R25 ;  /* 0x0000001d1c197210 */ /* 0x004fe40007ffe019 */
[----:B------:R-:W-:Y:S01]  /*0560*/  MOV R29, 0x4 ;  /* 0x00000004001d7802 */ /* 0x000fe20000000f00 */
[----:B------:R-:W-:Y:S01]  /*0570*/  IMAD.MOV.U32 R28, RZ, RZ, 0x4 ;  /* 0x00000004ff1c7424 */ /* 0x000fe200078e00ff */
[----:B---3--:R-:W-:-:S03]  /*0580*/  IADD3 R25, PT, PT, R17, R14, R25 ;  /* 0x0000000e11197210 */ /* 0x008fc60007ffe019 */
        /* <DEDUP_REMOVED lines=8> */
[----:B----4-:R-:W-:Y:S02]  /*0610*/  IADD3 R21, PT, PT, R21, R26, R25 ;  /* 0x0000001a15157210 */ /* 0x010fe40007ffe019 */
[----:B------:R-:W-:Y:S01]  /*0620*/  MOV R26, 0x4 ;  /* 0x00000004001a7802 */ /* 0x000fe20000000f00 */
[----:B0-----:R-:W-:-:S04]  /*0630*/  HFMA2 R29, -RZ, RZ, 0, 2.384185791015625e-07 ;  /* 0x00000004ff1d7431 */ /* 0x001fc800000001ff */
[----:B------:R-:W-:-:S06]  /*0640*/  IMAD.WIDE.U32 R16, R11, R26, UR14 ;  /* 0x0000000e0b107e25 */ /* 0x000fcc000f8e001a */
[----:B------:R-:W4:Y:S01]  /*0650*/  LDG.E R16, desc[UR10][R16.64] ;  /* 0x0000000a10107981 */ /* 0x000f22000c1e1900 */
[----:B------:R-:W-:-:S05]  /*0660*/  IMAD.WIDE.U32 R28, R10, R29, UR14 ;  /* 0x0000000e0a1c7e25 */ /* 0x000fca000f8e001d */
[----:B------:R0:W4:Y:S01]  /*0670*/  LDG.E R25, desc[UR10][R28.64] ;  /* 0x0000000a1c197981 */ /* 0x000122000c1e1900 */
[----:B--2---:R-:W-:Y:S01]  /*0680*/  IADD3 R20, PT, PT, R27, R20, R21 ;  /* 0x000000141b147210 */ /* 0x004fe20007ffe015 */
[----:B------:R-:W-:Y:S02]  /*0690*/  HFMA2 R27, -RZ, RZ, 0, 2.384185791015625e-07 ;  /* 0x00000004ff1b7431 */ /* 0x000fe400000001ff */
[----:B------:R-:W-:-:S03]  /*06a0*/  IMAD.MOV.U32 R21, RZ, RZ, 0x4 ;  /* 0x00000004ff157424 */ /* 0x000fc600078e00ff */
[----:B0-----:R-:W-:-:S06]  /*06b0*/  IMAD.WIDE.U32 R28, R0, R27, UR14 ;  /* 0x0000000e001c7e25 */ /* 0x001fcc000f8e001b */
[----:B------:R-:W2:Y:S01]  /*06c0*/  LDG.E R28, desc[UR10][R28.64] ;  /* 0x0000000a1c1c7981 */ /* 0x000ea2000c1e1900 */
[----:B---3--:R-:W-:Y:S01]  /*06d0*/  IADD3 R17, PT, PT, R15, R14, R20 ;  /* 0x0000000e0f117210 */ /* 0x008fe20007ffe014 */
[----:B------:R-:W-:-:S04]  /*06e0*/  IMAD.WIDE.U32 R20, R18, R21, UR14 ;  /* 0x0000000e12147e25 */ /* 0x000fc8000f8e0015 */
[-C--:B------:R-:W-:Y:S02]  /*06f0*/  IMAD.WIDE.U32 R14, R19, R26.reuse, UR14 ;  /* 0x0000000e130e7e25 */ /* 0x080fe4000f8e001a */
[----:B------:R0:W3:Y:S02]  /*0700*/  LDG.E R20, desc[UR10][R20.64] ;  /* 0x0000000a14147981 */ /* 0x0000e4000c1e1900 */
[----:B------:R-:W-:Y:S02]  /*0710*/  IMAD.WIDE.U32 R26, R23, R26, UR14 ;  /* 0x0000000e171a7e25 */ /* 0x000fe4000f8e001a */
[----:B------:R1:W3:Y:S04]  /*0720*/  LDG.E R15, desc[UR10][R14.64] ;  /* 0x0000000a0e0f7981 */ /* 0x0002e8000c1e1900 */
[----:B------:R-:W2:Y:S01]  /*0730*/  LDG.E R27, desc[UR10][R26.64] ;  /* 0x0000000a1a1b7981 */ /* 0x000ea2000c1e1900 */
[----:B------:R-:W-:-:S04]  /*0740*/  UIADD3 UR6, UPT, UPT, UR6, 0x10, URZ ;  /* 0x0000001006067890 */ /* 0x000fc8000fffe0ff */
[----:B------:R-:W-:Y:S01]  /*0750*/  UISETP.NE.AND UP0, UPT, UR6, URZ, UPT ;  /* 0x000000ff0600728c */ /* 0x000fe2000bf05270 */
[----:B0-----:R-:W-:Y:S02]  /*0760*/  MOV R21, UR9 ;  /* 0x0000000900157c02 */ /* 0x001fe40008000f00 */
[----:B----4-:R-:W-:Y:S02]  /*0770*/  IADD3 R16, PT, PT, R16, R25, R17 ;  /* 0x0000001910107210 */ /* 0x010fe40007ffe011 */
[----:B------:R-:W-:Y:S02]  /*0780*/  MOV R17, UR9 ;  /* 0x0000000900117c02 */ /* 0x000fe40008000f00 */
[----:B-1----:R-:W-:Y:S01]  /*0790*/  MOV R14, UR9 ;  /* 0x00000009000e7c02 */ /* 0x002fe20008000f00 */
[----:B------:R-:W-:Y:S01]  /*07a0*/  IMAD R3, R21, 0x10, R3 ;  /* 0x0000001015037824 */ /* 0x000fe200078e0203 */
[C---:B------:R-:W-:Y:S01]  /*07b0*/  LEA R2, R17.reuse, R2, 0x4 ;  /* 0x0000000211027211 */ /* 0x040fe200078e20ff */
[C---:B------:R-:W-:Y:S01]  /*07c0*/  IMAD R22, R17.reuse, 0x10, R22 ;  /* 0x0000001011167824 */ /* 0x040fe200078e0216 */
[C---:B------:R-:W-:Y:S01]  /*07d0*/  LEA R4, R17.reuse, R4, 0x4 ;  /* 0x0000000411047211 */ /* 0x040fe200078e20ff */
[C---:B------:R-:W-:Y:S01]  /*07e0*/  IMAD R5, R14.reuse, 0x10, R5 ;  /* 0x000000100e057824 */ /* 0x040fe200078e0205 */
[C---:B------:R-:W-:Y:S01]  /*07f0*/  LEA R6, R17.reuse, R6, 0x4 ;  /* 0x0000000611067211 */ /* 0x040fe200078e20ff */
[C---:B------:R-:W-:Y:S01]  /*0800*/  IMAD R8, R17.reuse, 0x10, R8 ;  /* 0x0000001011087824 */ /* 0x040fe200078e0208 */
[C---:B------:R-:W-:Y:S01]  /*0810*/  LEA R7, R14.reuse, R7, 0x4 ;  /* 0x000000070e077211 */ /* 0x040fe200078e20ff */
[C---:B------:R-:W-:Y:S01]  /*0820*/  IMAD R11, R14.reuse, 0x10, R11 ;  /* 0x000000100e0b7824 */ /* 0x040fe200078e020b */
[----:B------:R-:W-:Y:S01]  /*0830*/  LEA R9, R14, R9, 0x4 ;  /* 0x000000090e097211 */ /* 0x000fe200078e20ff */
[C---:B------:R-:W-:Y:S01]  /*0840*/  IMAD R0, R17.reuse, 0x10, R0 ;  /* 0x0000001011007824 */ /* 0x040fe200078e0200 */
[----:B------:R-:W-:-:S02]  /*0850*/  LEA R10, R17, R10, 0x4 ;  /* 0x0000000a110a7211 */ /* 0x000fc400078e20ff */
[----:B------:R-:W-:Y:S02]  /*0860*/  LEA R18, R17, R18, 0x4 ;  /* 0x0000001211127211 */ /* 0x000fe400078e20ff */
[C---:B------:R-:W-:Y:S02]  /*0870*/  LEA R19, R14.reuse, R19, 0x4 ;  /* 0x000000130e137211 */ /* 0x040fe400078e20ff */
[----:B------:R-:W-:Y:S02]  /*0880*/  LEA R23, R14, R23, 0x4 ;  /* 0x000000170e177211 */ /* 0x000fe400078e20ff */
[----:B------:R-:W-:Y:S02]  /*0890*/  LEA R24, R21, R24, 0x4 ;  /* 0x0000001815187211 */ /* 0x000fe400078e20ff */
[----:B---3--:R-:W-:-:S04]  /*08a0*/  IADD3 R15, PT, PT, R15, R20, R16 ;  /* 0x000000140f0f7210 */ /* 0x008fc80007ffe010 */
[----:B--2---:R-:W-:Y:S01]  /*08b0*/  IADD3 R25, PT, PT, R27, R28, R15 ;  /* 0x0000001c1b197210 */ /* 0x004fe20007ffe00f */
[----:B------:R-:W-:Y:S06]  /*08c0*/  BRA.U UP0, `(.L_x_61) ;  /* 0xfffffff900d87547 */ /* 0x000fec000b83ffff */
[----:B------:R-:W-:-:S05]  /*08d0*/  IMAD.U32 R0, RZ, RZ, UR12 ;  /* 0x0000000cff007e24 */ /* 0x000fca000f8e00ff */
[----:B------:R-:W-:-:S07]  /*08e0*/  LOP3.LUT R0, R0, 0x7ffffff0, RZ, 0xc0, !PT ;  /* 0x7ffffff000007812 */ /* 0x000fce00078ec0ff */
.L_x_60:
[----:B------:R-:W-:-:S04]  /*08f0*/  MOV R3, UR12 ;  /* 0x0000000c00037c02 */ /* 0x000fc80008000f00 */
[----:B------:R-:W-:-:S13]  /*0900*/  LOP3.LUT P0, R3, R3, 0xf, RZ, 0xc0, !PT ;  /* 0x0000000f03037812 */ /* 0x000fda000780c0ff */
[----:B------:R-:W-:Y:S05]  /*0910*/  @!P0 BRA `(.L_x_59) ;  /* 0x00000004004c8947 */ /* 0x000fea0003800000 */
[----:B------:R-:W0:Y:S01]  /*0920*/  S2R R2, SR_TID.X ;  /* 0x0000000000027919 */ /* 0x000e220000002100 */
[----:B------:R-:W-:Y:S01]  /*0930*/  ISETP.GE.U32.AND P0, PT, R3, 0x8, PT ;  /* 0x000000080300780c */ /* 0x000fe20003f06070 */
[----:B------:R-:W-:Y:S01]  /*0940*/  ULOP3.LUT UR7, UR12, 0x7, URZ, 0xc0, !UPT ;  /* 0x000000070c077892 */ /* 0x000fe2000f8ec0ff */
[----:B------:R-:W-:-:S03]  /*0950*/  MOV R4, UR8 ;  /* 0x0000000800047c02 */ /* 0x000fc60008000f00 */
[----:B------:R-:W-:Y:S02]  /*0960*/  UISETP.NE.AND UP0, UPT, UR7, URZ, UPT ;  /* 0x000000ff0700728c */ /* 0x000fe4000bf05270 */
[----:B------:R-:W-:-:S04]  /*0970*/  IMAD R4, R4, UR9, RZ ;  /* 0x0000000904047c24 */ /* 0x000fc8000f8e02ff */
[----:B------:R-:W-:-:S04]  /*0980*/  IMAD R3, R4, UR12, RZ ;  /* 0x0000000c04037c24 */ /* 0x000fc8000f8e02ff */
[----:B0-----:R-:W-:Y:S01]  /*0990*/  IMAD.IADD R3, R3, 0x1, R2 ;  /* 0x0000000103037824 */ /* 0x001fe200078e0202 */
[----:B------:R-:W-:Y:S06]  /*09a0*/  @!P0 BRA `(.L_x_62) ;  /* 0x0000000000948947 */ /* 0x000fec0003800000 */
[----:B------:R-:W-:Y:S02]  /*09b0*/  IMAD R4, R0, UR9, R3 ;  /* 0x0000000900047c24 */ /* 0x000fe4000f8e0203 */
[----:B------:R-:W-:Y:S01]  /*09c0*/  HFMA2 R19, -RZ, RZ, 0, 2.384185791015625e-07 ;  /* 0x00000004ff137431 */ /* 0x000fe200000001ff */
[----:B------:R-:W-:Y:S01]  /*09d0*/  MOV R5, 0x4 ;  /* 0x0000000400057802 */ /* 0x000fe20000000f00 */
[----:B------:R-:W-:Y:S01]  /*09e0*/  IMAD.MOV.U32 R9, RZ, RZ, 0x4 ;  /* 0x00000004ff097424 */ /* 0x000fe200078e00ff */
[C---:B------:R-:W-:Y:S01]  /*09f0*/  IADD3 R8, PT, PT, R4.reuse, UR9, RZ ;  /* 0x0000000904087c10 */ /* 0x040fe2000fffe0ff */
[----:B------:R-:W-:Y:S01]  /*0a00*/  HFMA2 R15, -RZ, RZ, 0, 2.384185791015625e-07 ;  /* 0x00000004ff0f7431 */ /* 0x000fe200000001ff */
[----:B------:R-:W-:Y:S01]  /*0a10*/  MOV R11, 0x4 ;  /* 0x00000004000b7802 */ /* 0x000fe20000000f00 */
[----:B------:R-:W-:Y:S01]  /*0a20*/  IMAD.WIDE.U32 R4, R4, R5, UR14 ;  /* 0x0000000e04047e25 */ /* 0x000fe2000f8e0005 */
[----:B------:R-:W-:-:S03]  /*0a30*/  IADD3 R18, PT, PT, R8, UR9, RZ ;  /* 0x0000000908127c10 */ /* 0x000fc6000fffe0ff */
[----:B------:R-:W-:Y:S02]  /*0a40*/  HFMA2 R23, -RZ, RZ, 0, 2.384185791015625e-07 ;  /* 0x00000004ff177431 */ /* 0x000fe400000001ff */
[----:B------:R-:W-:Y:S01]  /*0a50*/  IMAD.WIDE.U32 R8, R8, R9, UR14 ;  /* 0x0000000e08087e25 */ /* 0x000fe2000f8e0009 */
[----:B------:R-:W-:Y:S01]  /*0a60*/  MOV R21, 0x4 ;  /* 0x0000000400157802 */ /* 0x000fe20000000f00 */
[----:B------:R-:W2:Y:S02]  /*0a70*/  LDG.E R6, desc[UR10][R4.64] ;  /* 0x0000000a04067981 */ /* 0x000ea4000c1e1900 */
[C---:B------:R-:W-:Y:S02]  /*0a80*/  VIADD R10, R18.reuse, UR9 ;  /* 0x00000009120a7c36 */ /* 0x040fe40008000000 */
[----:B------:R-:W-:Y:S01]  /*0a90*/  IMAD.WIDE.U32 R18, R18, R19, UR14 ;  /* 0x0000000e12127e25 */ /* 0x000fe2000f8e0013 */
[----:B------:R0:W2:Y:S02]  /*0aa0*/  LDG.E R7, desc[UR10][R8.64] ;  /* 0x0000000a08077981 */ /* 0x0000a4000c1e1900 */
[----:B------:R-:W-:Y:S01]  /*0ab0*/  IADD3 R14, PT, PT, R10, UR9, RZ ;  /* 0x000000090a0e7c10 */ /* 0x000fe2000fffe0ff */
[----:B------:R-:W-:-:S02]  /*0ac0*/  IMAD.MOV.U32 R20, RZ, RZ, 0x4 ;  /* 0x00000004ff147424 */ /* 0x000fc400078e00ff */
[----:B------:R-:W3:Y:S02]  /*0ad0*/  LDG.E R18, desc[UR10][R18.64] ;  /* 0x0000000a12127981 */ /* 0x000ee4000c1e1900 */
[----:B------:R-:W-:Y:S02]  /*0ae0*/  VIADD R16, R14, UR9 ;  /* 0x000000090e107c36 */ /* 0x000fe40008000000 */
[----:B------:R-:W-:-:S03]  /*0af0*/  IMAD.WIDE.U32 R10, R10, R11, UR14 ;  /* 0x0000000e0a0a7e25 */ /* 0x000fc6000f8e000b */
[----:B------:R-:W-:Y:S01]  /*0b00*/  IADD3 R17, PT, PT, R16, UR9, RZ ;  /* 0x0000000910117c10 */ /* 0x000fe2000fffe0ff */
[----:B------:R-:W-:Y:S02]  /*0b10*/  IMAD.WIDE.U32 R14, R14, R15, UR14 ;  /* 0x0000000e0e0e7e25 */ /* 0x000fe4000f8e000f */
[----:B------:R-:W3:Y:S02]  /*0b20*/  LDG.E R10, desc[UR10][R10.64] ;  /* 0x0000000a0a0a7981 */ /* 0x000ee4000c1e1900 */
[C---:B0-----:R-:W-:Y:S02]  /*0b30*/  VIADD R8, R17.reuse, UR9 ;  /* 0x0000000911087c36 */ /* 0x041fe40008000000 */
[----:B------:R-:W-:Y:S01]  /*0b40*/  IMAD.WIDE.U32 R4, R16, R21, UR14 ;  /* 0x0000000e10047e25 */ /* 0x000fe2000f8e0015 */
[----:B------:R-:W4:Y:S03]  /*0b50*/  LDG.E R14, desc[UR10][R14.64] ;  /* 0x0000000a0e0e7981 */ /* 0x000f26000c1e1900 */
[----:B------:R-:W-:-:S02]  /*0b60*/  IMAD.WIDE.U32 R16, R17, R20, UR14 ;  /* 0x0000000e11107e25 */ /* 0x000fc4000f8e0014 */
[----:B------:R-:W4:Y:S02]  /*0b70*/  LDG.E R4, desc[UR10][R4.64] ;  /* 0x0000000a04047981 */ /* 0x000f24000c1e1900 */
[----:B------:R-:W-:Y:S02]  /*0b80*/  IMAD.WIDE.U32 R8, R8, R23, UR14 ;  /* 0x0000000e08087e25 */ /* 0x000fe4000f8e0017 */
[----:B------:R-:W5:Y:S04]  /*0b90*/  LDG.E R16, desc[UR10][R16.64] ;  /* 0x0000000a10107981 */ /* 0x000f68000c1e1900 */
[----:B------:R-:W5:Y:S01]  /*0ba0*/  LDG.E R8, desc[UR10][R8.64] ;  /* 0x0000000a08087981 */ /* 0x000f62000c1e1900 */
[----:B------:R-:W-:Y:S02]  /*0bb0*/  IADD3 R0, PT, PT, R0, 0x8, RZ ;  /* 0x0000000800007810 */ /* 0x000fe40007ffe0ff */
[----:B--2---:R-:W-:-:S04]  /*0bc0*/  IADD3 R7, PT, PT, R7, R6, R25 ;  /* 0x0000000607077210 */ /* 0x004fc80007ffe019 */
[----:B---3--:R-:W-:-:S04]  /*0bd0*/  IADD3 R7, PT, PT, R10, R18, R7 ;  /* 0x000000120a077210 */ /* 0x008fc80007ffe007 */
[----:B----4-:R-:W-:-:S04]  /*0be0*/  IADD3 R7, PT, PT, R4, R14, R7 ;  /* 0x0000000e04077210 */ /* 0x010fc80007ffe007 */
[----:B-----5:R-:W-:-:S07]  /*0bf0*/  IADD3 R25, PT, PT, R8, R16, R7 ;  /* 0x0000001008197210 */ /* 0x020fce0007ffe007 */
.L_x_62:
[----:B------:R-:W-:Y:S05]  /*0c00*/  BRA.U !UP0, `(.L_x_59) ;  /* 0x0000000108907547 */ /* 0x000fea000b800000 */
[----:B------:R-:W-:Y:S02]  /*0c10*/  UISETP.GE.U32.AND UP0, UPT, UR7, 0x4, UPT ;  /* 0x000000040700788c */ /* 0x000fe4000bf06070 */
[----:B------:R-:W-:-:S04]  /*0c20*/  ULOP3.LUT UR6, UR12, 0x3, URZ, 0xc0, !UPT ;  /* 0x000000030c067892 */ /* 0x000fc8000f8ec0ff */
[----:B------:R-:W-:-:S03]  /*0c30*/  UISETP.NE.AND UP1, UPT, UR6, URZ, UPT ;  /* 0x000000ff0600728c */ /* 0x000fc6000bf25270 */
[----:B------:R-:W-:Y:S08]  /*0c40*/  BRA.U !UP0, `(.L_x_63) ;  /* 0x00000001084c7547 */ /* 0x000ff0000b800000 */
[----:B------:R-:W-:Y:S02]  /*0c50*/  IMAD R3, R0, UR9, R3 ;  /* 0x0000000900037c24 */ /* 0x000fe4000f8e0203 */
[----:B------:R-:W-:Y:S01]  /*0c60*/  HFMA2 R11, -RZ, RZ, 0, 2.384185791015625e-07 ;  /* 0x00000004ff0b7431 */ /* 0x000fe200000001ff */
[----:B------:R-:W-:Y:S01]  /*0c70*/  MOV R7, 0x4 ;  /* 0x0000000400077802 */ /* 0x000fe20000000f00 */
[----:B------:R-:W-:Y:S01]  /*0c80*/  IMAD.MOV.U32 R4, RZ, RZ, 0x4 ;  /* 0x00000004ff047424 */ /* 0x000fe200078e00ff */
[C---:B------:R-:W-:Y:S01]  /*0c90*/  IADD3 R6, PT, PT, R3.reuse, UR9, RZ ;  /* 0x0000000903067c10 */ /* 0x040fe2000fffe0ff */
[----:B------:R-:W-:Y:S02]  /*0ca0*/  IMAD.MOV.U32 R9, RZ, RZ, 0x4 ;  /* 0x00000004ff097424 */ /* 0x000fe400078e00ff */
[----:B------:R-:W-:Y:S01]  /*0cb0*/  IMAD.WIDE.U32 R4, R3, R4, UR14 ;  /* 0x0000000e03047e25 */ /* 0x000fe2000f8e0004 */
[----:B------:R-:W-:-:S03]  /*0cc0*/  IADD3 R8, PT, PT, R6, UR9, RZ ;  /* 0x0000000906087c10 */ /* 0x000fc6000fffe0ff */
[----:B------:R-:W-:Y:S01]  /*0cd0*/  IMAD.WIDE.U32 R6, R6, R7, UR14 ;  /* 0x0000000e06067e25 */ /* 0x000fe2000f8e0007 */
[C---:B------:R-:W-:Y:S01]  /*0ce0*/  IADD3 R10, PT, PT, R8.reuse, UR9, RZ ;  /* 0x00000009080a7c10 */ /* 0x040fe2000fffe0ff */
[----:B------:R-:W2:Y:S02]  /*0cf0*/  LDG.E R4, desc[UR10][R4.64] ;  /* 0x0000000a04047981 */ /* 0x000ea4000c1e1900 */
[----:B------:R-:W-:Y:S02]  /*0d00*/  IMAD.WIDE.U32 R8, R8, R9, UR14 ;  /* 0x0000000e08087e25 */ /* 0x000fe4000f8e0009 */
[----:B------:R-:W2:Y:S02]  /*0d10*/  LDG.E R6, desc[UR10][R6.64] ;  /* 0x0000000a06067981 */ /* 0x000ea4000c1e1900 */
[----:B------:R-:W-:Y:S02]  /*0d20*/  IMAD.WIDE.U32 R10, R10, R11, UR14 ;  /* 0x0000000e0a0a7e25 */ /* 0x000fe4000f8e000b */
[----:B------:R-:W3:Y:S04]  /*0d30*/  LDG.E R8, desc[UR10][R8.64] ;  /* 0x0000000a08087981 */ /* 0x000ee8000c1e1900 */
[----:B------:R-:W3:Y:S01]  /*0d40*/  LDG.E R10, desc[UR10][R10.64] ;  /* 0x0000000a0a0a7981 */ /* 0x000ee2000c1e1900 */
[----:B------:R-:W-:Y:S01]  /*0d50*/  VIADD R0, R0, 0x4 ;  /* 0x0000000400007836 */ /* 0x000fe20000000000 */
[----:B--2---:R-:W-:-:S04]  /*0d60*/  IADD3 R25, PT, PT, R6, R4, R25 ;  /* 0x0000000406197210 */ /* 0x004fc80007ffe019 */
[----:B---3--:R-:W-:-:S07]  /*0d70*/  IADD3 R25, PT, PT, R10, R8, R25 ;  /* 0x000000080a197210 */ /* 0x008fce0007ffe019 */
.L_x_63:
[----:B------:R-:W-:Y:S05]  /*0d80*/  BRA.U !UP1, `(.L_x_59) ;  /* 0x0000000109307547 */ /* 0x000fea000b800000 */
[----:B------:R-:W-:Y:S01]  /*0d90*/  MOV R3, UR8 ;  /* 0x0000000800037c02 */ /* 0x000fe20008000f00 */
[----:B------:R-:W-:-:S04]  /*0da0*/  UIADD3 UR6, UPT, UPT, -UR6, URZ, URZ ;  /* 0x000000ff06067290 */ /* 0x000fc8000fffe1ff */
[----:B------:R-:W-:-:S04]  /*0db0*/  IMAD R3, R3, UR12, R0 ;  /* 0x0000000c03037c24 */ /* 0x000fc8000f8e0200 */
[----:B------:R-:W-:-:S07]  /*0dc0*/  IMAD R0, R3, UR9, R2 ;  /* 0x0000000903007c24 */ /* 0x000fce000f8e0202 */
.L_x_64:
[----:B------:R-:W-:-:S05]  /*0dd0*/  MOV R3, 0x4 ;  /* 0x0000000400037802 */ /* 0x000fca0000000f00 */
[----:B------:R-:W-:-:S06]  /*0de0*/  IMAD.WIDE.U32 R2, R0, R3, UR14 ;  /* 0x0000000e00027e25 */ /* 0x000fcc000f8e0003 */
[----:B------:R-:W2:Y:S01]  /*0df0*/  LDG.E R2, desc[UR10][R2.64] ;  /* 0x0000000a02027981 */ /* 0x000ea2000c1e1900 */
[----:B------:R-:W-:Y:S01]  /*0e00*/  UIADD3 UR6, UPT, UPT, UR6, 0x1, URZ ;  /* 0x0000000106067890 */ /* 0x000fe2000fffe0ff */
[----:B------:R-:W-:-:S03]  /*0e10*/  VIADD R0, R0, UR9 ;  /* 0x0000000900007c36 */ /* 0x000fc60008000000 */
[----:B------:R-:W-:Y:S01]  /*0e20*/  UISETP.NE.AND UP0, UPT, UR6, URZ, UPT ;  /* 0x000000ff0600728c */ /* 0x000fe2000bf05270 */
[----:B--2---:R-:W-:-:S08]  /*0e30*/  IADD3 R25, PT, PT, R2, R25, RZ ;  /* 0x0000001902197210 */ /* 0x004fd00007ffe0ff */
[----:B------:R-:W-:Y:S05]  /*0e40*/  BRA.U UP0, `(.L_x_64) ;  /* 0xfffffffd00e07547 */ /* 0x000fea000b83ffff */
.L_x_59:
[----:B------:R0:W-:Y:S02]  /*0e50*/  STG.E desc[UR10][R12.64], R25 ;  /* 0x000000190c007986 */ /* 0x0001e4000c10190a */
.L_x_58:
[----:B------:R-:W-:Y:S05]  /*0e60*/  BSYNC.RECONVERGENT B0 ;  /* 0x0000000000007941 */ /* 0x000fea0003800200 */
.L_x_57:
[----:B------:R-:W1:Y:S01]  /*0e70*/  S2R R6, SR_TID.X ;  /* 0x0000000000067919 */ /* 0x000e620000002100 */
[----:B------:R-:W-:Y:S01]  /*0e80*/  MOV R0, UR9 ;  /* 0x0000000900007c02 */ /* 0x000fe20008000f00 */
[----:B------:R-:W-:Y:S03]  /*0e90*/  BAR.SYNC.DEFER_BLOCKING 0x0 ;  /* 0x0000000000007b1d */ /* 0x000fe60000010000 */
[----:B------:R-:W-:-:S13]  /*0ea0*/  ISETP.GE.U32.AND P0, PT, R0, 0x2, PT ;  /* 0x000000020000780c */ /* 0x000fda0003f06070 */
[----:B------:R-:W-:Y:S05]  /*0eb0*/  @!P0 BRA `(.L_x_65) ;  /* 0x0000000000588947 */ /* 0x000fea0003800000 */
[----:B------:R-:W-:Y:S01]  /*0ec0*/  IMAD.U32 R0, RZ, RZ, UR9 ;  /* 0x00000009ff007e24 */ /* 0x000fe2000f8e00ff */
[----:B------:R-:W-:-:S04]  /*0ed0*/  UMOV UR6, 0x1 ;  /* 0x0000000100067882 */ /* 0x000fc80000000000 */
[----:B------:R-:W-:-:S07]  /*0ee0*/  SHF.R.U32.HI R0, RZ, 0x1, R0 ;  /* 0x00000001ff007819 */ /* 0x000fce0000011600 */
.L_x_68:
[----:B------:R-:W-:Y:S01]  /*0ef0*/  USHF.L.U32 UR7, UR6, 0x1, URZ ;  /* 0x0000000106077899 */ /* 0x000fe200080006ff */
[----:B------:R-:W-:Y:S05]  /*0f00*/  BSSY.RECONVERGENT B0, `(.L_x_66) ;  /* 0x000000d000007945 */ /* 0x000fea0003800200 */
[----:B-1----:R-:W-:-:S05]  /*0f10*/  IMAD R4, R6, UR7, RZ ;  /* 0x0000000706047c24 */ /* 0x002fca000f8e02ff */
[----:B------:R-:W-:-:S13]  /*0f20*/  ISETP.GE.U32.AND P0, PT, R4, UR9, PT ;  /* 0x0000000904007c0c */ /* 0x000fda000bf06070 */
[----:B------:R-:W-:Y:S05]  /*0f30*/  @P0 BRA `(.L_x_67) ;  /* 0x0000000000240947 */ /* 0x000fea0003800000 */
[----:B------:R-:W-:Y:S01]  /*0f40*/  HFMA2 R3, -RZ, RZ, 0, 2.384185791015625e-07 ;  /* 0x00000004ff037431 */ /* 0x000fe200000001ff */
[----:B------:R-:W-:Y:S01]  /*0f50*/  IADD3 R2, PT, PT, R4, UR6, RZ ;  /* 0x0000000604027c10 */ /* 0x000fe2000fffe0ff */
[----:B------:R-:W-:-:S04]  /*0f60*/  IMAD.MOV.U32 R5, RZ, RZ, 0x4 ;  /* 0x00000004ff057424 */ /* 0x000fc800078e00ff */
[----:B------:R-:W-:-:S04]  /*0f70*/  IMAD.WIDE.U32 R4, R4, R5, UR4 ;  /* 0x0000000404047e25 */ /* 0x000fc8000f8e0005 */
[----:B------:R-:W-:Y:S01]  /*0f80*/  IMAD.WIDE.U32 R2, R2, R3, UR4 ;  /* 0x0000000402027e25 */ /* 0x000fe2000f8e0003 */
[----:B------:R-:W2:Y:S05]  /*0f90*/  LDG.E R7, desc[UR10][R4.64] ;  /* 0x0000000a04077981 */ /* 0x000eaa000c1e1900 */
[----:B------:R-:W2:Y:S02]  /*0fa0*/  LDG.E R2, desc[UR10][R2.64] ;  /* 0x0000000a02027981 */ /* 0x000ea4000c1e1900 */
[----:B--2---:R-:W-:-:S05]  /*0fb0*/  IADD3 R7, PT, PT, R2, R7, RZ ;  /* 0x0000000702077210 */ /* 0x004fca0007ffe0ff */
[----:B------:R1:W-:Y:S02]  /*0fc0*/  STG.E desc[UR10][R4.64], R7 ;  /* 0x0000000704007986 */ /* 0x0003e4000c10190a */
.L_x_67:
[----:B------:R-:W-:Y:S05]  /*0fd0*/  BSYNC.RECONVERGENT B0 ;  /* 0x0000000000007941 */ /* 0x000fea0003800200 */
.L_x_66:
[----:B------:R-:W-:Y:S01]  /*0fe0*/  BAR.SYNC.DEFER_BLOCKING 0x0 ;  /* 0x0000000000007b1d */ /* 0x000fe20000010000 */
[----:B------:R-:W-:-:S05]  /*0ff0*/  ISETP.LT.U32.AND P0, PT, R0, UR7, PT ;  /* 0x0000000700007c0c */ /* 0x000fca000bf01070 */
[----:B------:R-:W-:-:S08]  /*1000*/  UMOV UR6, UR7 ;  /* 0x0000000700067c82 */ /* 0x000fd00008000000 */
[----:B------:R-:W-:Y:S05]  /*1010*/  @!P0 BRA `(.L_x_68) ;  /* 0xfffffffc00b48947 */ /* 0x000fea000383ffff */
.L_x_65:
[----:B-1----:R-:W-:-:S13]  /*1020*/  ISETP.NE.AND P0, PT, R6, RZ, PT ;  /* 0x000000ff0600720c */ /* 0x002fda0003f05270 */
[----:B------:R-:W-:Y:S05]  /*1030*/  @P0 EXIT ;  /* 0x000000000000094d */ /* 0x000fea0003800000 */
[----:B0-----:R-:W2:Y:S01]  /*1040*/  LDG.E R13, desc[UR10][R12.64] ;  /* 0x0000000a0c0d7981 */ /* 0x001ea2000c1e1900 */
[----:B------:R-:W0:Y:S01]  /*1050*/  LDC.64 R2, c[0x0][0x388] ;  /* 0x0000e200ff027b82 */ /* 0x000e220000000a00 */
[----:B------:R-:W-:-:S05]  /*1060*/  MOV R5, UR8 ;  /* 0x0000000800057c02 */ /* 0x000fca0008000f00 */
[----:B0-----:R-:W-:-:S05]  /*1070*/  IMAD.WIDE.U32 R2, R5, 0x4, R2 ;  /* 0x0000000405027825 */ /* 0x001fca00078e0002 */
[----:B--2---:R-:W-:Y:S01]  /*1080*/  STG.E desc[UR10][R2.64], R13 ;  /* 0x0000000d02007986 */ /* 0x004fe2000c10190a */
[----:B------:R-:W-:Y:S05]  /*1090*/  EXIT ;  /* 0x000000000000794d */ /* 0x000fea0003800000 */
.L_x_69:
        /* <DEDUP_REMOVED lines=14> */
.L_x_109:


//--------------------- .text._Z27reduction_unrolling_blocks2PiS_i --------------------------
	.section	.text._Z27reduction_unrolling_blocks2PiS_i,"ax",@progbits
	.align	128
        .global         _Z27reduction_unrolling_blocks2PiS_i
        .type           _Z27reduction_unrolling_blocks2PiS_i,@function
        .size           _Z27reduction_unrolling_blocks2PiS_i,(.L_x_110 - _Z27reduction_unrolling_blocks2PiS_i)
        .other          _Z27reduction_unrolling_blocks2PiS_i,@"STO_CUDA_ENTRY STV_DEFAULT"
_Z27reduction_unrolling_blocks2PiS_i:
.text._Z27reduction_unrolling_blocks2PiS_i:
[----:B------:R-:W-:Y:S01]  /*0000*/  LDC R1, c[0x0][0x37c] ;  /* 0x0000df00ff017b82 */ /* 0x000fe20000000800 */
[----:B------:R-:W0:Y:S01]  /*0010*/  S2R R13, SR_CTAID.X ;  /* 0x00000000000d7919 */ /* 0x000e220000002500 */
[----:B------:R-:W0:Y:S01]  /*0020*/  LDCU UR7, c[0x0][0x360] ;  /* 0x00006c00ff0777ac */ /* 0x000e220008000800 */
[----:B------:R-:W1:Y:S01]  /*0030*/  S2R R10, SR_TID.X ;  /* 0x00000000000a7919 */ /* 0x000e620000002100 */
[----:B------:R-:W2:Y:S01]  /*0040*/  LDCU UR4, c[0x0][0x390] ;  /* 0x00007200ff0477ac */ /* 0x000ea20008000800 */
[----:B0-----:R-:W-:-:S05]  /*0050*/  IMAD R0, R13, UR7, RZ ;  /* 0x000000070d007c24 */ /* 0x001fca000f8e02ff */
[----:B------:R-:W-:-:S04]  /*0060*/  SHF.L.U32 R3, R0, 0x1, RZ ;  /* 0x0000000100037819 */ /* 0x000fc800000006ff */
[----:B-1----:R-:W-:-:S04]  /*0070*/  IADD3 R0, PT, PT, R3, R10, RZ ;  /* 0x0000000a03007210 */ /* 0x002fc80007ffe0ff */
[----:B--2---:R-:W-:-:S13]  /*0080*/  ISETP.GT.AND P0, PT, R0, UR4, PT ;  /* 0x0000000400007c0c */ /* 0x004fda000bf04270 */
[----:B------:R-:W-:Y:S05]  /*0090*/  @P0 EXIT ;  /* 0x000000000000094d */ /* 0x000fea0003800000 */
[----:B------:R-:W0:Y:S01]  /*00a0*/  LDC.64 R6, c[0x0][0x380] ;  /* 0x0000e000ff067b82 */ /* 0x000e220000000a00 */
[----:B------:R-:W-:Y:S01]  /*00b0*/  VIADD R5, R0, UR7 ;  /* 0x0000000700057c36 */ /* 0x000fe20008000000 */
[----:B------:R-:W1:Y:S04]  /*00c0*/  LDCU.64 UR8, c[0x0][0x358] ;  /* 0x00006b00ff0877ac */ /* 0x000e680008000a00 */
[----:B------:R-:W-:Y:S01]  /*00d0*/  ISETP.GE.U32.AND P0, PT, R5, UR4, PT ;  /* 0x0000000405007c0c */ /* 0x000fe2000bf06070 */
[----:B0-----:R-:W-:-:S12]  /*00e0*/  IMAD.WIDE R2, R3, 0x4, R6 ;  /* 0x0000000403027825 */ /* 0x001fd800078e0206 */
[----:B------:R-:W-:Y:S01]  /*00f0*/  @!P0 IMAD.WIDE.U32 R6, R5, 0x4, R6 ;  /* 0x0000000405068825 */ /* 0x000fe200078e0006 */
[----:B------:R-:W-:-:S04]  /*0100*/  LEA R4, P1, R10, R2, 0x2 ;  /* 0x000000020a047211 */ /* 0x000fc800078210ff */
[----:B------:R-:W-:Y:S01]  /*0110*/  IADD3.X R5, PT, PT, RZ, R3, RZ, P1, !PT ;  /* 0x00000003ff057210 */ /* 0x000fe20000ffe4ff */
[----:B-1----:R-:W2:Y:S04]  /*0120*/  @!P0 LDG.E R6, desc[UR8][R6.64] ;  /* 0x0000000806068981 */ /* 0x002ea8000c1e1900 */
[----:B------:R-:W2:Y:S01]  /*0130*/  @!P0 LDG.E R9, desc[UR8][R4.64] ;  /* 0x0000000804098981 */ /* 0x000ea2000c1e1900 */
[----:B------:R-:W-:Y:S01]  /*0140*/  UISETP.GE.U32.AND UP0, UPT, UR7, 0x2, UPT ;  /* 0x000000020700788c */ /* 0x000fe2000bf06070 */
[----:B--2---:R-:W-:-:S05]  /*0150*/  @!P0 IMAD.IADD R9, R6, 0x1, R9 ;  /* 0x0000000106098824 */ /* 0x004fca00078e0209 */
[----:B------:R0:W-:Y:S01]  /*0160*/  @!P0 STG.E desc[UR8][R4.64], R9 ;  /* 0x0000000904008986 */ /* 0x0001e2000c101908 */
[----:B------:R-:W-:Y:S06]  /*0170*/  BAR.SYNC.DEFER_BLOCKING 0x0 ;  /* 0x0000000000007b1d */ /* 0x000fec0000010000 */
[----:B------:R-:W-:Y:S05]  /*0180*/  BRA.U !UP0, `(.L_x_70) ;  /* 0x00000001084c7547 */ /* 0x000fea000b800000 */
[----:B------:R-:W-:Y:S01]  /*0190*/  USHF.R.U32.HI UR6, URZ, 0x1, UR7 ;  /* 0x00000001ff067899 */ /* 0x000fe20008011607 */
[----:B------:R-:W-:-:S11]  /*01a0*/  UMOV UR4, 0x1 ;  /* 0x0000000100047882 */ /* 0x000fd60000000000 */
.L_x_73:
[----:B------:R-:W-:Y:S01]  /*01b0*/  USHF.L.U32 UR5, UR4, 0x1, URZ ;  /* 0x0000000104057899 */ /* 0x000fe200080006ff */
[----:B------:R-:W-:Y:S05]  /*01c0*/  BSSY.RECONVERGENT B0, `(.L_x_71) ;  /* 0x000000b000007945 */ /* 0x000fea0003800200 */
[----:B0-----:R-:W-:-:S05]  /*01d0*/  IMAD R9, R10, UR5, RZ ;  /* 0x000000050a097c24 */ /* 0x001fca000f8e02ff */
[----:B------:R-:W-:-:S13]  /*01e0*/  ISETP.GE.U32.AND P0, PT, R9, UR7, PT ;  /* 0x0000000709007c0c */ /* 0x000fda000bf06070 */
[----:B------:R-:W-:Y:S05]  /*01f0*/  @P0 BRA `(.L_x_72) ;  /* 0x00000000001c0947 */ /* 0x000fea0003800000 */
[C---:B------:R-:W-:Y:S01]  /*0200*/  IADD3 R7, PT, PT, R9.reuse, UR4, RZ ;  /* 0x0000000409077c10 */ /* 0x040fe2000fffe0ff */
[----:B------:R-:W-:-:S04]  /*0210*/  IMAD.WIDE.U32 R8, R9, 0x4, R2 ;  /* 0x0000000409087825 */ /* 0x000fc800078e0002 */
[----:B------:R-:W-:Y:S01]  /*0220*/  IMAD.WIDE.U32 R6, R7, 0x4, R2 ;  /* 0x0000000407067825 */ /* 0x000fe200078e0002 */
[----:B------:R-:W2:Y:S05]  /*0230*/  LDG.E R11, desc[UR8][R8.64] ;  /* 0x00000008080b7981 */ /* 0x000eaa000c1e1900 */
[----:B------:R-:W2:Y:S02]  /*0240*/  LDG.E R6, desc[UR8][R6.64] ;  /* 0x0000000806067981 */ /* 0x000ea4000c1e1900 */
[----:B--2---:R-:W-:-:S05]  /*0250*/  IADD3 R11, PT, PT, R6, R11, RZ ;  /* 0x0000000b060b7210 */ /* 0x004fca0007ffe0ff */
[----:B------:R0:W-:Y:S02]  /*0260*/  STG.E desc[UR8][R8.64], R11 ;  /* 0x0000000b08007986 */ /* 0x0001e4000c101908 */
.L_x_72:
[----:B------:R-:W-:Y:S05]  /*0270*/  BSYNC.RECONVERGENT B0 ;  /* 0x0000000000007941 */ /* 0x000fea0003800200 */
.L_x_71:
[----:B------:R-:W-:Y:S01]  /*0280*/  BAR.SYNC.DEFER_BLOCKING 0x0 ;  /* 0x0000000000007b1d */ /* 0x000fe20000010000 */
[----:B------:R-:W-:-:S05]  /*0290*/  UISETP.GT.U32.AND UP0, UPT, UR5, UR6, UPT ;  /* 0x000000060500728c */ /* 0x000fca000bf04070 */
[----:B------:R-:W-:-:S04]  /*02a0*/  UMOV UR4, UR5 ;  /* 0x0000000500047c82 */ /* 0x000fc80008000000 */
[----:B------:R-:W-:Y:S05]  /*02b0*/  BRA.U !UP0, `(.L_x_73) ;  /* 0xfffffffd08bc7547 */ /* 0x000fea000b83ffff */
.L_x_70:
[----:B------:R-:W-:-:S13]  /*02c0*/  ISETP.NE.AND P0, PT, R10, RZ, PT ;  /* 0x000000ff0a00720c */ /* 0x000fda0003f05270 */
[----:B------:R-:W-:Y:S05]  /*02d0*/  @P0 EXIT ;  /* 0x000000000000094d */ /* 0x000fea0003800000 */
[----:B0-----:R-:W2:Y:S01]  /*02e0*/  LDG.E R5, desc[UR8][R4.64] ;  /* 0x0000000804057981 */ /* 0x001ea2000c1e1900 */
[----:B------:R-:W0:Y:S02]  /*02f0*/  LDC.64 R2, c[0x0][0x388] ;  /* 0x0000e200ff027b82 */ /* 0x000e240000000a00 */
[----:B0-----:R-:W-:-:S05]  /*0300*/  IMAD.WIDE.U32 R2, R13, 0x4, R2 ;  /* 0x000000040d027825 */ /* 0x001fca00078e0002 */
[----:B--2---:R-:W-:Y:S01]  /*0310*/  STG.E desc[UR8][R2.64], R5 ;  /* 0x0000000502007986 */ /* 0x004fe2000c101908 */
[----:B------:R-:W-:Y:S05]  /*0320*/  EXIT ;  /* 0x000000000000794d */ /* 0x000fea0003800000 */
.L_x_74:
        /* <DEDUP_REMOVED lines=13> */
.L_x_110:


//--------------------- .text._Z27reduction_interleaved_pairsPiS_i --------------------------
	.section	.text._Z27reduction_interleaved_pairsPiS_i,"ax",@progbits
	.align	128
        .global         _Z27reduction_interleaved_pairsPiS_i
        .type           _Z27reduction_interleaved_pairsPiS_i,@function
        .size           _Z27reduction_interleaved_pairsPiS_i,(.L_x_111 - _Z27reduction_interleaved_pairsPiS_i)
        .other          _Z27reduction_interleaved_pairsPiS_i,@"STO_CUDA_ENTRY STV_DEFAULT"
_Z27reduction_interleaved_pairsPiS_i:
.text._Z27reduction_interleaved_pairsPiS_i:
[----:B------:R-:W-:Y:S01]  /*0000*/  LDC R1, c[0x0][0x37c] ;  /* 0x0000df00ff017b82 */ /* 0x000fe20000000800 */
[----:B------:R-:W0:Y:S01]  /*0010*/  S2R R6, SR_TID.X ;  /* 0x0000000000067919 */ /* 0x000e220000002100 */
[----:B------:R-:W1:Y:S01]  /*0020*/  LDCU UR4, c[0x0][0x360] ;  /* 0x00006c00ff0477ac */ /* 0x000e620008000800 */
[----:B------:R-:W0:Y:S01]  /*0030*/  S2R R9, SR_CTAID.X ;  /* 0x0000000000097919 */ /* 0x000e220000002500 */
[----:B------:R-:W2:Y:S01]  /*0040*/  LDCU UR5, c[0x0][0x390] ;  /* 0x00007200ff0577ac */ /* 0x000ea20008000800 */
[----:B-1----:R-:W-:Y:S02]  /*0050*/  IMAD.U32 R0, RZ, RZ, UR4 ;  /* 0x00000004ff007e24 */ /* 0x002fe4000f8e00ff */
[----:B0-----:R-:W-:-:S05]  /*0060*/  IMAD R5, R9, UR4, R6 ;  /* 0x0000000409057c24 */ /* 0x001fca000f8e0206 */
[----:B--2---:R-:W-:-:S13]  /*0070*/  ISETP.GT.AND P0, PT, R5, UR5, PT ;  /* 0x0000000505007c0c */ /* 0x004fda000bf04270 */
[----:B------:R-:W-:Y:S05]  /*0080*/  @P0 EXIT ;  /* 0x000000000000094d */ /* 0x000fea0003800000 */
[----:B------:R-:W0:Y:S01]  /*0090*/  LDC.64 R2, c[0x0][0x380] ;  /* 0x0000e000ff027b82 */ /* 0x000e220000000a00 */
[----:B------:R-:W-:Y:S01]  /*00a0*/  ISETP.GE.U32.AND P0, PT, R0, 0x2, PT ;  /* 0x000000020000780c */ /* 0x000fe20003f06070 */
[----:B------:R-:W1:Y:S01]  /*00b0*/  LDCU.64 UR4, c[0x0][0x358] ;  /* 0x00006b00ff0477ac */ /* 0x000e620008000a00 */
[----:B0-----:R-:W-:-:S11]  /*00c0*/  IMAD.WIDE R2, R5, 0x4, R2 ;  /* 0x0000000405027825 */ /* 0x001fd600078e0202 */
[----:B-1----:R-:W-:Y:S05]  /*00d0*/  @!P0 BRA `(.L_x_75) ;  /* 0x00000000003c8947 */ /* 0x002fea0003800000 */
.L_x_78:
[----:B------:R-:W-:Y:S01]  /*00e0*/  SHF.R.U32.HI R11, RZ, 0x1, R0 ;  /* 0x00000001ff0b7819 */ /* 0x000fe20000011600 */
[----:B------:R-:W-:Y:S03]  /*00f0*/  BSSY.RECONVERGENT B0, `(.L_x_76) ;  /* 0x0000009000007945 */ /* 0x000fe60003800200 */
[----:B------:R-:W-:-:S13]  /*0100*/  ISETP.GE.U32.AND P0, PT, R6, R11, PT ;  /* 0x0000000b0600720c */ /* 0x000fda0003f06070 */
[----:B0-----:R-:W-:Y:S05]  /*0110*/  @P0 BRA `(.L_x_77) ;  /* 0x0000000000180947 */ /* 0x001fea0003800000 */
[----:B------:R-:W-:Y:S01]  /*0120*/  LEA R4, P0, R11, R2, 0x2 ;  /* 0x000000020b047211 */ /* 0x000fe200078010ff */
[----:B------:R-:W2:Y:S04]  /*0130*/  LDG.E R7, desc[UR4][R2.64] ;  /* 0x0000000402077981 */ /* 0x000ea8000c1e1900 */
[----:B------:R-:W-:-:S05]  /*0140*/  IMAD.X R5, RZ, RZ, R3, P0 ;  /* 0x000000ffff057224 */ /* 0x000fca00000e0603 */
[----:B------:R-:W2:Y:S02]  /*0150*/  LDG.E R4, desc[UR4][R4.64] ;  /* 0x0000000404047981 */ /* 0x000ea4000c1e1900 */
[----:B--2---:R-:W-:-:S05]  /*0160*/  IMAD.IADD R7, R4, 0x1, R7 ;  /* 0x0000000104077824 */ /* 0x004fca00078e0207 */
[----:B------:R0:W-:Y:S02]  /*0170*/  STG.E desc[UR4][R2.64], R7 ;  /* 0x0000000702007986 */ /* 0x0001e4000c101904 */
.L_x_77:
[----:B------:R-:W-:Y:S05]  /*0180*/  BSYNC.RECONVERGENT B0 ;  /* 0x0000000000007941 */ /* 0x000fea0003800200 */
.L_x_76:
[----:B------:R-:W-:Y:S01]  /*0190*/  BAR.SYNC.DEFER_BLOCKING 0x0 ;  /* 0x0000000000007b1d */ /* 0x000fe20000010000 */
[----:B------:R-:W-:Y:S01]  /*01a0*/  ISETP.GT.U32.AND P0, PT, R0, 0x3, PT ;  /* 0x000000030000780c */ /* 0x000fe20003f04070 */
[----:B------:R-:W-:-:S12]  /*01b0*/  IMAD.MOV.U32 R0, RZ, RZ, R11 ;  /* 0x000000ffff007224 */ /* 0x000fd800078e000b */
[----:B------:R-:W-:Y:S05]  /*01c0*/  @P0 BRA `(.L_x_78) ;  /* 0xfffffffc00c40947 */ /* 0x000fea000383ffff */
.L_x_75:
[----:B------:R-:W-:-:S13]  /*01d0*/  ISETP.NE.AND P0, PT, R6, RZ, PT ;  /* 0x000000ff0600720c */ /* 0x000fda0003f05270 */
[----:B------:R-:W-:Y:S05]  /*01e0*/  @P0 EXIT ;  /* 0x000000000000094d */ /* 0x000fea0003800000 */
[----:B0-----:R-:W2:Y:S01]  /*01f0*/  LDG.E R3, desc[UR4][R2.64] ;  /* 0x0000000402037981 */ /* 0x001ea2000c1e1900 */
[----:B------:R-:W0:Y:S02]  /*0200*/  LDC.64 R4, c[0x0][0x388] ;  /* 0x0000e200ff047b82 */ /* 0x000e240000000a00 */
[----:B0-----:R-:W-:-:S05]  /*0210*/  IMAD.WIDE.U32 R4, R9, 0x4, R4 ;  /* 0x0000000409047825 */ /* 0x001fca00078e0004 */
[----:B--2---:R-:W-:Y:S01]  /*0220*/  STG.E desc[UR4][R4.64], R3 ;  /* 0x0000000304007986 */ /* 0x004fe2000c101904 */
[----:B------:R-:W-:Y:S05]  /*0230*/  EXIT ;  /* 0x000000000000794d */ /* 0x000fea0003800000 */
.L_x_79:
        /* <DEDUP_REMOVED lines=12> */
.L_x_111:


//--------------------- .text._Z12efficientSumPiS_i --------------------------
	.section	.text._Z12efficientSumPiS_i,"ax",@progbits
	.align	128
        .global         _Z12efficientSumPiS_i
        .type           _Z12efficientSumPiS_i,@function
        .size           _Z12efficientSumPiS_i,(.L_x_112 - _Z12efficientSumPiS_i)
        .other          _Z12efficientSumPiS_i,@"STO_CUDA_ENTRY STV_DEFAULT"
_Z12efficientSumPiS_i:
.text._Z12efficientSumPiS_i:
[----:B------:R-:W-:Y:S01]  /*0000*/  LDC R1, c[0x0][0x37c] ;  /* 0x0000df00ff017b82 */ /* 0x000fe20000000800 */
[----:B------:R-:W0:Y:S01]  /*0010*/  S2R R13, SR_CTAID.X ;  /* 0x00000000000d7919 */ /* 0x000e220000002500 */
[----:B------:R-:W0:Y:S01]  /*0020*/  LDCU UR7, c[0x0][0x360] ;  /* 0x00006c00ff0777ac */ /* 0x000e220008000800 */
[----:B------:R-:W1:Y:S01]  /*0030*/  S2R R15, SR_TID.X ;  /* 0x00000000000f7919 */ /* 0x000e620000002100 */
[----:B------:R-:W2:Y:S01]  /*0040*/  LDCU UR4, c[0x0][0x390] ;  /* 0x00007200ff0477ac */ /* 0x000ea20008000800 */
[----:B0-----:R-:W-:-:S05]  /*0050*/  IMAD R0, R13, UR7, RZ ;  /* 0x000000070d007c24 */ /* 0x001fca000f8e02ff */
[----:B-1----:R-:W-:-:S04]  /*0060*/  IADD3 R9, PT, PT, R0, R15, RZ ;  /* 0x0000000f00097210 */ /* 0x002fc80007ffe0ff */
[----:B--2---:R-:W-:-:S13]  /*0070*/  ISETP.GT.AND P0, PT, R9, UR4, PT ;  /* 0x0000000409007c0c */ /* 0x004fda000bf04270 */
[----:B------:R-:W-:Y:S05]  /*0080*/  @P0 EXIT ;  /* 0x000000000000094d */ /* 0x000fea0003800000 */
[----:B------:R-:W-:Y:S01]  /*0090*/  UISETP.GE.U32.AND UP0, UPT, UR7, 0x2, UPT ;  /* 0x000000020700788c */ /* 0x000fe2000bf06070 */
[----:B------:R-:W0:Y:S08]  /*00a0*/  LDCU.64 UR8, c[0x0][0x358] ;  /* 0x00006b00ff0877ac */ /* 0x000e300008000a00 */
[----:B------:R-:W-:Y:S05]  /*00b0*/  BRA.U !UP0, `(.L_x_80) ;  /* 0x0000000108587547 */ /* 0x000fea000b800000 */
[----:B------:R-:W1:Y:S01]  /*00c0*/  LDC.64 R2, c[0x0][0x380] ;  /* 0x0000e000ff027b82 */ /* 0x000e620000000a00 */
[----:B------:R-:W-:Y:S01]  /*00d0*/  USHF.R.U32.HI UR6, URZ, 0x1, UR7 ;  /* 0x00000001ff067899 */ /* 0x000fe20008011607 */
[----:B------:R-:W-:Y:S01]  /*00e0*/  UMOV UR4, 0x1 ;  /* 0x0000000100047882 */ /* 0x000fe20000000000 */
[----:B-1----:R-:W-:-:S04]  /*00f0*/  LEA R2, P0, R0, R2, 0x2 ;  /* 0x0000000200027211 */ /* 0x002fc800078010ff */
[----:B------:R-:W-:-:S09]  /*0100*/  LEA.HI.X R3, R0, R3, RZ, 0x2, P0 ;  /* 0x0000000300037211 */ /* 0x000fd200000f14ff */
.L_x_83:
[----:B------:R-:W-:Y:S01]  /*0110*/  USHF.L.U32 UR5, UR4, 0x1, URZ ;  /* 0x0000000104057899 */ /* 0x000fe200080006ff */
[----:B------:R-:W-:Y:S05]  /*0120*/  BSSY.RECONVERGENT B0, `(.L_x_81) ;  /* 0x000000b000007945 */ /* 0x000fea0003800200 */
[----:B-1----:R-:W-:-:S05]  /*0130*/  IMAD R7, R15, UR5, RZ ;  /* 0x000000050f077c24 */ /* 0x002fca000f8e02ff */
[----:B------:R-:W-:-:S13]  /*0140*/  ISETP.GE.U32.AND P0, PT, R7, UR7, PT ;  /* 0x0000000707007c0c */ /* 0x000fda000bf06070 */
[----:B------:R-:W-:Y:S05]  /*0150*/  @P0 BRA `(.L_x_82) ;  /* 0x00000000001c0947 */ /* 0x000fea0003800000 */
[C---:B------:R-:W-:Y:S01]  /*0160*/  IADD3 R5, PT, PT, R7.reuse, UR4, RZ ;  /* 0x0000000407057c10 */ /* 0x040fe2000fffe0ff */
[----:B------:R-:W-:-:S04]  /*0170*/  IMAD.WIDE.U32 R6, R7, 0x4, R2 ;  /* 0x0000000407067825 */ /* 0x000fc800078e0002 */
[----:B------:R-:W-:Y:S01]  /*0180*/  IMAD.WIDE.U32 R4, R5, 0x4, R2 ;  /* 0x0000000405047825 */ /* 0x000fe200078e0002 */
[----:B0-----:R-:W2:Y:S05]  /*0190*/  LDG.E R11, desc[UR8][R6.64] ;  /* 0x00000008060b7981 */ /* 0x001eaa000c1e1900 */
[----:B------:R-:W2:Y:S02]  /*01a0*/  LDG.E R4, desc[UR8][R4.64] ;  /* 0x0000000804047981 */ /* 0x000ea4000c1e1900 */
[----:B--2---:R-:W-:-:S05]  /*01b0*/  IADD3 R11, PT, PT, R4, R11, RZ ;  /* 0x0000000b040b7210 */ /* 0x004fca0007ffe0ff */
[----:B------:R1:W-:Y:S02]  /*01c0*/  STG.E desc[UR8][R6.64], R11 ;  /* 0x0000000b06007986 */ /* 0x0003e4000c101908 */
.L_x_82:
[----:B0-----:R-:W-:Y:S05]  /*01d0*/  BSYNC.RECONVERGENT B0 ;  /* 0x0000000000007941 */ /* 0x001fea0003800200 */
.L_x_81:
[----:B------:R-:W-:Y:S01]  /*01e0*/  BAR.SYNC.DEFER_BLOCKING 0x0 ;  /* 0x0000000000007b1d */ /* 0x000fe20000010000 */
[----:B------:R-:W-:-:S05]  /*01f0*/  UISETP.GT.U32.AND UP0, UPT, UR5, UR6, UPT ;  /* 0x000000060500728c */ /* 0x000fca000bf04070 */
[----:B------:R-:W-:-:S04]  /*0200*/  UMOV UR4, UR5 ;  /* 0x0000000500047c82 */ /* 0x000fc80008000000 */
[----:B------:R-:W-:Y:S05]  /*0210*/  BRA.U !UP0, `(.L_x_83) ;  /* 0xfffffffd08bc7547 */ /* 0x000fea000b83ffff */
.L_x_80:
[----:B------:R-:W-:-:S13]  /*0220*/  ISETP.NE.AND P0, PT, R15, RZ, PT ;  /* 0x000000ff0f00720c */ /* 0x000fda0003f05270 */
[----:B0-----:R-:W-:Y:S05]  /*0230*/  @P0 EXIT ;  /* 0x000000000000094d */ /* 0x001fea0003800000 */
[----:B------:R-:W0:Y:S08]  /*0240*/  LDC.64 R2, c[0x0][0x380] ;  /* 0x0000e000ff027b82 */ /* 0x000e300000000a00 */
[----:B------:R-:W2:Y:S01]  /*0250*/  LDC.64 R4, c[0x0][0x388] ;  /* 0x0000e200ff047b82 */ /* 0x000ea20000000a00 */
[----:B0-----:R-:W-:-:S06]  /*0260*/  IMAD.WIDE R2, R9, 0x4, R2 ;  /* 0x0000000409027825 */ /* 0x001fcc00078e0202 */
[----:B------:R-:W3:Y:S01]  /*0270*/  LDG.E R3, desc[UR8][R2.64] ;  /* 0x0000000802037981 */ /* 0x000ee2000c1e1900 */
[----:B--2---:R-:W-:-:S05]  /*0280*/  IMAD.WIDE.U32 R4, R13, 0x4, R4 ;  /* 0x000000040d047825 */ /* 0x004fca00078e0004 */
[----:B---3--:R-:W-:Y:S01]  /*0290*/  STG.E desc[UR8][R4.64], R3 ;  /* 0x0000000304007986 */ /* 0x008fe2000c101908 */
[----:B------:R-:W-:Y:S05]  /*02a0*/  EXIT ;  /* 0x000000000000794d */ /* 0x000fea0003800000 */
.L_x_84:
        /* <DEDUP_REMOVED lines=13> */
.L_x_112:


//--------------------- .text._Z27neighbored_paired_reductionPiS_i --------------------------
	.section	.text._Z27neighbored_paired_reductionPiS_i,"ax",@progbits
	.align	128
        .global         _Z27neighbored_paired_reductionPiS_i
        .type           _Z27neighbored_paired_reductionPiS_i,@function
        .size           _Z27neighbored_paired_reductionPiS_i,(.L_x_113 - _Z27neighbored_paired_reductionPiS_i)
        .other          _Z27neighbored_paired_reductionPiS_i,@"STO_CUDA_ENTRY STV_DEFAULT"
_Z27neighbored_paired_reductionPiS_i:
.text._Z27neighbored_paired_reductionPiS_i:
[----:B------:R-:W-:Y:S01]  /*0000*/  LDC R1, c[0x0][0x37c] ;  /* 0x0000df00ff017b82 */ /* 0x000fe20000000800 */
[----:B------:R-:W0:Y:S01]  /*0010*/  S2R R11, SR_CTAID.X ;  /* 0x00000000000b7919 */ /* 0x000e220000002500 */
[----:B------:R-:W0:Y:S01]  /*0020*/  LDCU UR5, c[0x0][0x360] ;  /* 0x00006c00ff0577ac */ /* 0x000e220008000800 */
[----:B------:R-:W0:Y:S01]  /*0030*/  S2R R6, SR_TID.X ;  /* 0x0000000000067919 */ /* 0x000e220000002100 */
[----:B------:R-:W1:Y:S01]  /*0040*/  LDCU UR4, c[0x0][0x390] ;  /* 0x00007200ff0477ac */ /* 0x000e620008000800 */
[----:B0-----:R-:W-:-:S05]  /*0050*/  IMAD R7, R11, UR5, R6 ;  /* 0x000000050b077c24 */ /* 0x001fca000f8e0206 */
[----:B-1----:R-:W-:-:S13]  /*0060*/  ISETP.GT.AND P0, PT, R7, UR4, PT ;  /* 0x0000000407007c0c */ /* 0x002fda000bf04270 */
[----:B------:R-:W-:Y:S05]  /*0070*/  @P0 EXIT ;  /* 0x000000000000094d */ /* 0x000fea0003800000 */
[----:B------:R-:W0:Y:S01]  /*0080*/  LDC.64 R2, c[0x0][0x380] ;  /* 0x0000e000ff027b82 */ /* 0x000e220000000a00 */
[----:B------:R-:W-:Y:S01]  /*0090*/  UISETP.GE.U32.AND UP0, UPT, UR5, 0x2, UPT ;  /* 0x000000020500788c */ /* 0x000fe2000bf06070 */
[----:B------:R-:W1:Y:S01]  /*00a0*/  LDCU.64 UR6, c[0x0][0x358] ;  /* 0x00006b00ff0677ac */ /* 0x000e620008000a00 */
[----:B0-----:R-:W-:-:S07]  /*00b0*/  IMAD.WIDE R2, R7, 0x4, R2 ;  /* 0x0000000407027825 */ /* 0x001fce00078e0202 */
[----:B-1----:R-:W-:Y:S05]  /*00c0*/  BRA.U !UP0, `(.L_x_85) ;  /* 0x0000000108447547 */ /* 0x002fea000b800000 */
[----:B------:R-:W-:Y:S01]  /*00d0*/  HFMA2 R5, -RZ, RZ, 0, 5.9604644775390625e-08 ;  /* 0x00000001ff057431 */ /* 0x000fe200000001ff */
[----:B------:R-:W-:-:S12]  /*00e0*/  USHF.R.U32.HI UR4, URZ, 0x1, UR5 ;  /* 0x00000001ff047899 */ /* 0x000fd80008011605 */
.L_x_88:
[----:B------:R-:W-:Y:S01]  /*00f0*/  SHF.L.U32 R8, R5, 0x1, RZ ;  /* 0x0000000105087819 */ /* 0x000fe200000006ff */
[----:B------:R-:W-:Y:S04]  /*0100*/  BSSY.RECONVERGENT B0, `(.L_x_86) ;  /* 0x0000009000007945 */ /* 0x000fe80003800200 */
[----:B------:R-:W-:-:S05]  /*0110*/  VIADD R0, R8, 0xffffffff ;  /* 0xffffffff08007836 */ /* 0x000fca0000000000 */
[----:B------:R-:W-:-:S13]  /*0120*/  LOP3.LUT P0, RZ, R0, R7, RZ, 0xc0, !PT ;  /* 0x0000000700ff7212 */ /* 0x000fda000780c0ff */
[----:B0-----:R-:W-:Y:S05]  /*0130*/  @P0 BRA `(.L_x_87) ;  /* 0x0000000000140947 */ /* 0x001fea0003800000 */
[----:B------:R-:W-:Y:S01]  /*0140*/  IMAD.WIDE.U32 R4, R5, 0x4, R2 ;  /* 0x0000000405047825 */ /* 0x000fe200078e0002 */
[----:B------:R-:W2:Y:S05]  /*0150*/  LDG.E R9, desc[UR6][R2.64] ;  /* 0x0000000602097981 */ /* 0x000eaa000c1e1900 */
[----:B------:R-:W2:Y:S02]  /*0160*/  LDG.E R4, desc[UR6][R4.64] ;  /* 0x0000000604047981 */ /* 0x000ea4000c1e1900 */
[----:B--2---:R-:W-:-:S05]  /*0170*/  IADD3 R9, PT, PT, R4, R9, RZ ;  /* 0x0000000904097210 */ /* 0x004fca0007ffe0ff */
[----:B------:R0:W-:Y:S02]  /*0180*/  STG.E desc[UR6][R2.64], R9 ;  /* 0x0000000902007986 */ /* 0x0001e4000c101906 */
.L_x_87:
[----:B------:R-:W-:Y:S05]  /*0190*/  BSYNC.RECONVERGENT B0 ;  /* 0x0000000000007941 */ /* 0x000fea0003800200 */
.L_x_86:
[----:B------:R-:W-:Y:S01]  /*01a0*/  BAR.SYNC.DEFER_BLOCKING 0x0 ;  /* 0x0000000000007b1d */ /* 0x000fe20000010000 */
[----:B------:R-:W-:Y:S01]  /*01b0*/  ISETP.GT.U32.AND P0, PT, R8, UR4, PT ;  /* 0x0000000408007c0c */ /* 0x000fe2000bf04070 */
[----:B------:R-:W-:-:S12]  /*01c0*/  IMAD.MOV.U32 R5, RZ, RZ, R8 ;  /* 0x000000ffff057224 */ /* 0x000fd800078e0008 */
[----:B------:R-:W-:Y:S05]  /*01d0*/  @!P0 BRA `(.L_x_88) ;  /* 0xfffffffc00c48947 */ /* 0x000fea000383ffff */
.L_x_85:
[----:B------:R-:W-:-:S13]  /*01e0*/  ISETP.NE.AND P0, PT, R6, RZ, PT ;  /* 0x000000ff0600720c */ /* 0x000fda0003f05270 */
[----:B------:R-:W-:Y:S05]  /*01f0*/  @P0 EXIT ;  /* 0x000000000000094d */ /* 0x000fea0003800000 */
[----:B0-----:R-:W2:Y:S01]  /*0200*/  LDG.E R3, desc[UR6][R2.64] ;  /* 0x0000000602037981 */ /* 0x001ea2000c1e1900 */
[----:B------:R-:W0:Y:S02]  /*0210*/  LDC.64 R4, c[0x0][0x388] ;  /* 0x0000e200ff047b82 */ /* 0x000e240000000a00 */
[----:B0-----:R-:W-:-:S05]  /*0220*/  IMAD.WIDE.U32 R4, R11, 0x4, R4 ;  /* 0x000000040b047825 */ /* 0x001fca00078e0004 */
[----:B--2---:R-:W-:Y:S01]  /*0230*/  STG.E desc[UR6][R4.64], R3 ;  /* 0x0000000304007986 */ /* 0x004fe2000c101906 */
[----:B------:R-:W-:Y:S05]  /*0240*/  EXIT ;  /* 0x000000000000794d */ /* 0x000fea0003800000 */
.L_x_89:
        /* <DEDUP_REMOVED lines=11> */
.L_x_113:


//--------------------- .text._Z12no_reductionPiS_i --------------------------
	.section	.text._Z12no_reductionPiS_i,"ax",@progbits
	.align	128
        .global         _Z12no_reductionPiS_i
        .type           _Z12no_reductionPiS_i,@function
        .size           _Z12no_reductionPiS_i,(.L_x_114 - _Z12no_reductionPiS_i)
        .other          _Z12no_reductionPiS_i,@"STO_CUDA_ENTRY STV_DEFAULT"
_Z12no_reductionPiS_i:
.text._Z12no_reductionPiS_i:
        /* <DEDUP_REMOVED lines=12> */
[----:B-1----:R-:W3:Y:S04]  /*00c0*/  LDG.E R2, desc[UR4][R2.64] ;  /* 0x0000000402027981 */ /* 0x002ee8000c1e1900 */
[----:B--2---:R-:W3:Y:S02]  /*00d0*/  LDG.E R7, desc[UR4][R4.64] ;  /* 0x0000000404077981 */ /* 0x004ee4000c1e1900 */
[----:B---3--:R-:W-:-:S05]  /*00e0*/  IADD3 R7, PT, PT, R2, R7, RZ ;  /* 0x0000000702077210 */ /* 0x008fca0007ffe0ff */
[----:B------:R-:W-:Y:S01]  /*00f0*/  STG.E desc[UR4][R4.64], R7 ;  /* 0x0000000704007986 */ /* 0x000fe2000c101904 */
[----:B------:R-:W-:Y:S06]  /*0100*/  BAR.SYNC.DEFER_BLOCKING 0x0 ;  /* 0x0000000000007b1d */ /* 0x000fec0000010000 */
[----:B------:R-:W-:Y:S05]  /*0110*/  EXIT ;  /* 0x000000000000794d */ /* 0x000fea0003800000 */
.L_x_90:
        /* <DEDUP_REMOVED lines=14> */
.L_x_114:


//--------------------- .text._Z11warpDetailsv    --------------------------
	.section	.text._Z11warpDetailsv,"ax",@progbits
	.align	128
        .global         _Z11warpDetailsv
        .type           _Z11warpDetailsv,@function
        .size           _Z11warpDetailsv,(.L_x_115 - _Z11warpDetailsv)
        .other          _Z11warpDetailsv,@"STO_CUDA_ENTRY STV_DEFAULT"
_Z11warpDetailsv:
.text._Z11warpDetailsv:
[----:B------:R-:W0:Y:S01]  /*0000*/  LDC R1, c[0x0][0x37c] ;  /* 0x0000df00ff017b82 */ /* 0x000e220000000800 */
[----:B------:R-:W1:Y:S01]  /*0010*/  LDCU UR5, c[0x0][0x2fc] ;  /* 0x00005f80ff0577ac */ /* 0x000e620008000800 */
[----:B------:R-:W2:Y:S01]  /*0020*/  S2R R12, SR_TID.X ;  /* 0x00000000000c7919 */ /* 0x000ea20000002100 */
[----:B0-----:R-:W-:Y:S01]  /*0030*/  VIADD R1, R1, 0xffffffe8 ;  /* 0xffffffe801017836 */ /* 0x001fe20000000000 */
[----:B------:R-:W-:Y:S01]  /*0040*/  MOV R0, 0x10 ;  /* 0x0000001000007802 */ /* 0x000fe20000000f00 */
[----:B------:R-:W0:Y:S01]  /*0050*/  LDCU UR6, c[0x0][0x370] ;  /* 0x00006e00ff0677ac */ /* 0x000e220008000800 */
[----:B------:R-:W0:Y:S02]  /*0060*/  S2R R11, SR_CTAID.Y ;  /* 0x00000000000b7919 */ /* 0x000e240000002600 */
[----:B------:R3:W4:Y:S01]  /*0070*/  LDC.64 R8, c[0x4][R0] ;  /* 0x0100000000087b82 */ /* 0x0007220000000a00 */
[----:B------:R-:W5:Y:S01]  /*0080*/  LDCU UR7, c[0x0][0x360] ;  /* 0x00006c00ff0777ac */ /* 0x000f620008000800 */
[----:B------:R-:W0:Y:S01]  /*0090*/  S2R R10, SR_CTAID.X ;  /* 0x00000000000a7919 */ /* 0x000e220000002500 */
[----:B-----5:R-:W-:-:S02]  /*00a0*/  ULOP3.LUT UP0, URZ, UR7, 0x1f, URZ, 0xc0, !UPT ;  /* 0x0000001f07ff7892 */ /* 0x020fc4000f80c0ff */
[----:B------:R-:W-:Y:S02]  /*00b0*/  USHF.R.U32.HI UR4, URZ, 0x5, UR7 ;  /* 0x00000005ff047899 */ /* 0x000fe40008011607 */
[----:B------:R-:W-:Y:S01]  /*00c0*/  ULEA.HI UR8, UR7, 0x1, URZ, 0x1b ;  /* 0x0000000107087891 */ /* 0x000fe2000f8fd8ff */
[----:B--2---:R-:W-:-:S06]  /*00d0*/  SHF.R.U32.HI R3, RZ, 0x5, R12 ;  /* 0x00000005ff037819 */ /* 0x004fcc000001160c */
[----:B------:R-:W-:Y:S02]  /*00e0*/  @!UP0 UIADD3 UR8, UPT, UPT, UR4, URZ, URZ ;  /* 0x000000ff04088290 */ /* 0x000fe4000fffe0ff */
[----:B------:R-:W2:Y:S01]  /*00f0*/  LDCU UR4, c[0x0][0x2f8] ;  /* 0x00005f00ff0477ac */ /* 0x000ea20008000800 */
[----:B0-----:R-:W-:Y:S01]  /*0100*/  IMAD R2, R11, UR6, R10 ;  /* 0x000000060b027c24 */ /* 0x001fe2000f8e020a */
[----:B------:R3:W-:Y:S03]  /*0110*/  STL.64 [R1], R10 ;  /* 0x0000000a01007387 */ /* 0x0007e60000100a00 */
[C---:B------:R-:W-:Y:S01]  /*0120*/  IMAD R13, R2.reuse, UR7, R12 ;  /* 0x00000007020d7c24 */ /* 0x040fe2000f8e020c */
[----:B------:R-:W0:Y:S01]  /*0130*/  LDCU.64 UR6, c[0x4][0x8] ;  /* 0x01000100ff0677ac */ /* 0x000e220008000a00 */
[----:B------:R-:W-:-:S03]  /*0140*/  IMAD R3, R2, UR8, R3 ;  /* 0x0000000802037c24 */ /* 0x000fc6000f8e0203 */
[----:B------:R3:W-:Y:S04]  /*0150*/  STL.64 [R1+0x8], R12 ;  /* 0x0000080c01007387 */ /* 0x0007e80000100a00 */
[----:B------:R3:W-:Y:S01]  /*0160*/  STL.64 [R1+0x10], R2 ;  /* 0x0000100201007387 */ /* 0x0007e20000100a00 */
[----:B--2---:R-:W-:-:S04]  /*0170*/  IADD3 R6, P0, PT, R1, UR4, RZ ;  /* 0x0000000401067c10 */ /* 0x004fc8000ff1e0ff */
[----:B-1----:R-:W-:Y:S01]  /*0180*/  IADD3.X R7, PT, PT, RZ, UR5, RZ, P0, !PT ;  /* 0x00000005ff077c10 */ /* 0x002fe200087fe4ff */
[----:B0-----:R-:W-:Y:S01]  /*0190*/  IMAD.U32 R4, RZ, RZ, UR6 ;  /* 0x00000006ff047e24 */ /* 0x001fe2000f8e00ff */
[----:B----4-:R-:W-:-:S07]  /*01a0*/  MOV R5, UR7 ;  /* 0x0000000700057c02 */ /* 0x010fce0008000f00 */
[----:B------:R-:W-:-:S07]  /*01b0*/  LEPC R20, `(.L_x_91) ;  /* 0x000000001014794e */ /* 0x000fce0000000000 */
[----:B---3--:R-:W-:Y:S05]  /*01c0*/  CALL.ABS.NOINC R8 ;  /* 0x0000000008007343 */ /* 0x008fea0003c00000 */
.L_x_91:
[----:B------:R-:W-:Y:S05]  /*01d0*/  EXIT ;  /* 0x000000000000794d */ /* 0x000fea0003800000 */
.L_x_92:
        /* <DEDUP_REMOVED lines=10> */
.L_x_115:


//--------------------- .text._Z10sum_arraysPiS_S_S_i --------------------------
	.section	.text._Z10sum_arraysPiS_S_S_i,"ax",@progbits
	.align	128
        .global         _Z10sum_arraysPiS_S_S_i
        .type           _Z10sum_arraysPiS_S_S_i,@function
        .size           _Z10sum_arraysPiS_S_S_i,(.L_x_116 - _Z10sum_arraysPiS_S_S_i)
        .other          _Z10sum_arraysPiS_S_S_i,@"STO_CUDA_ENTRY STV_DEFAULT"
_Z10sum_arraysPiS_S_S_i:
.text._Z10sum_arraysPiS_S_S_i:
        /* <DEDUP_REMOVED lines=10> */
[----:B------:R-:W2:Y:S08]  /*00a0*/  LDC.64 R4, c[0x0][0x388] ;  /* 0x0000e200ff047b82 */ /* 0x000eb00000000a00 */
[----:B------:R-:W3:Y:S01]  /*00b0*/  LDC.64 R6, c[0x0][0x390] ;  /* 0x0000e400ff067b82 */ /* 0x000ee20000000a00 */
[----:B0-----:R-:W-:-:S07]  /*00c0*/  IMAD.WIDE R2, R11, 0x4, R2 ;  /* 0x000000040b027825 */ /* 0x001fce00078e0202 */
[----:B------:R-:W0:Y:S01]  /*00d0*/  LDC.64 R8, c[0x0][0x398] ;  /* 0x0000e600ff087b82 */ /* 0x000e220000000a00 */
[----:B-1----:R-:W4:Y:S01]  /*00e0*/  LDG.E R2, desc[UR4][R2.64] ;  /* 0x0000000402027981 */ /* 0x002f22000c1e1900 */
[----:B--2---:R-:W-:-:S06]  /*00f0*/  IMAD.WIDE R4, R11, 0x4, R4 ;  /* 0x000000040b047825 */ /* 0x004fcc00078e0204 */
[----:B------:R-:W4:Y:S01]  /*0100*/  LDG.E R5, desc[UR4][R4.64] ;  /* 0x0000000404057981 */ /* 0x000f22000c1e1900 */
[----:B---3--:R-:W-:-:S06]  /*0110*/  IMAD.WIDE R6, R11, 0x4, R6 ;  /* 0x000000040b067825 */ /* 0x008fcc00078e0206 */
[----:B------:R-:W4:Y:S01]  /*0120*/  LDG.E R6, desc[UR4][R6.64] ;  /* 0x0000000406067981 */ /* 0x000f22000c1e1900 */
[----:B0-----:R-:W-:Y:S01]  /*0130*/  IMAD.WIDE R8, R11, 0x4, R8 ;  /* 0x000000040b087825 */ /* 0x001fe200078e0208 */
[----:B----4-:R-:W-:-:S05]  /*0140*/  IADD3 R11, PT, PT, R6, R5, R2 ;  /* 0x00000005060b7210 */ /* 0x010fca0007ffe002 */
[----:B------:R-:W-:Y:S01]  /*0150*/  STG.E desc[UR4][R8.64], R11 ;  /* 0x0000000b08007986 */ /* 0x000fe2000c101904 */
[----:B------:R-:W-:Y:S05]  /*0160*/  EXIT ;  /* 0x000000000000794d */ /* 0x000fea0003800000 */
.L_x_93:
        /* <DEDUP_REMOVED lines=9> */
.L_x_116:


//--------------------- .text._Z9sum_arrayPiS_S_i --------------------------
	.section	.text._Z9sum_arrayPiS_S_i,"ax",@progbits
	.align	128
        .global         _Z9sum_arrayPiS_S_i
        .type           _Z9sum_arrayPiS_S_i,@function
        .size           _Z9sum_arrayPiS_S_i,(.L_x_117 - _Z9sum_arrayPiS_S_i)
        .other          _Z9sum_arrayPiS_S_i,@"STO_CUDA_ENTRY STV_DEFAULT"
_Z9sum_arrayPiS_S_i:
.text._Z9sum_arrayPiS_S_i:
        /* <DEDUP_REMOVED lines=12> */
[----:B0-----:R-:W-:-:S06]  /*00c0*/  IMAD.WIDE R2, R9, 0x4, R2 ;  /* 0x0000000409027825 */ /* 0x001fcc00078e0202 */
[----:B-1----:R-:W4:Y:S01]  /*00d0*/  LDG.E R2, desc[UR4][R2.64] ;  /* 0x0000000402027981 */ /* 0x002f22000c1e1900 */
[----:B--2---:R-:W-:-:S06]  /*00e0*/  IMAD.WIDE R4, R9, 0x4, R4 ;  /* 0x0000000409047825 */ /* 0x004fcc00078e0204 */
[----:B------:R-:W4:Y:S01]  /*00f0*/  LDG.E R5, desc[UR4][R4.64] ;  /* 0x0000000404057981 */ /* 0x000f22000c1e1900 */
[----:B---3--:R-:W-:Y:S01]  /*0100*/  IMAD.WIDE R6, R9, 0x4, R6 ;  /* 0x0000000409067825 */ /* 0x008fe200078e0206 */
[----:B----4-:R-:W-:-:S05]  /*0110*/  IADD3 R9, PT, PT, R2, R5, RZ ;  /* 0x0000000502097210 */ /* 0x010fca0007ffe0ff */
[----:B------:R-:W-:Y:S01]  /*0120*/  STG.E desc[UR4][R6.64], R9 ;  /* 0x0000000906007986 */ /* 0x000fe2000c101904 */
[----:B------:R-:W-:Y:S05]  /*0130*/  EXIT ;  /* 0x000000000000794d */ /* 0x000fea0003800000 */
.L_x_94:
        /* <DEDUP_REMOVED lines=12> */
.L_x_117:


//--------------------- .text._Z8kernel9DPii      --------------------------
	.section	.text._Z8kernel9DPii,"ax",@progbits
	.align	128
        .global         _Z8kernel9DPii
        .type           _Z8kernel9DPii,@function
        .size           _Z8kernel9DPii,(.L_x_118 - _Z8kernel9DPii)
        .other          _Z8kernel9DPii,@"STO_CUDA_ENTRY STV_DEFAULT"
_Z8kernel9DPii:
.text._Z8kernel9DPii:
[----:B------:R-:W0:Y:S01]  /*0000*/  LDC R1, c[0x0][0x37c] ;  /* 0x0000df00ff017b82 */ /* 0x000e220000000800 */
[----:B------:R-:W1:Y:S01]  /*0010*/  S2R R3, SR_TID.Z ;  /* 0x0000000000037919 */ /* 0x000e620000002300 */
[----:B------:R-:W2:Y:S06]  /*0020*/  LDCU UR6, c[0x0][0x2fc] ;  /* 0x00005f80ff0677ac */ /* 0x000eac0008000800 */
[----:B------:R-:W1:Y:S01]  /*0030*/  S2UR UR11, SR_CTAID.X ;  /* 0x00000000000b79c3 */ /* 0x000e620000002500 */
[----:B0-----:R-:W-:Y:S01]  /*0040*/  IADD3 R1, PT, PT, R1, -0x8, RZ ;  /* 0xfffffff801017810 */ /* 0x001fe20007ffe0ff */
[----:B------:R-:W0:Y:S01]  /*0050*/  S2R R5, SR_TID.Y ;  /* 0x0000000000057919 */ /* 0x000e220000002200 */
[----:B------:R-:W3:Y:S01]  /*0060*/  LDCU UR5, c[0x0][0x374] ;  /* 0x00006e80ff0577ac */ /* 0x000ee20008000800 */
[----:B------:R-:W4:Y:S01]  /*0070*/  S2R R7, SR_TID.X ;  /* 0x0000000000077919 */ /* 0x000f220000002100 */
[----:B------:R-:W5:Y:S03]  /*0080*/  LDCU UR7, c[0x0][0x370] ;  /* 0x00006e00ff0777ac */ /* 0x000f660008000800 */
[----:B------:R-:W1:Y:S01]  /*0090*/  LDC R2, c[0x0][0x368] ;  /* 0x0000da00ff027b82 */ /* 0x000e620000000800 */
[----:B------:R-:W0:Y:S01]  /*00a0*/  LDCU UR8, c[0x0][0x364] ;  /* 0x00006c80ff0877ac */ /* 0x000e220008000800 */
[----:B------:R-:W4:Y:S06]  /*00b0*/  LDCU UR9, c[0x0][0x360] ;  /* 0x00006c00ff0977ac */ /* 0x000f2c0008000800 */
[----:B------:R-:W3:Y:S08]  /*00c0*/  S2UR UR4, SR_CTAID.Z ;  /* 0x00000000000479c3 */ /* 0x000ef00000002700 */
[----:B------:R-:W2:Y:S01]  /*00d0*/  S2UR UR10, SR_CTAID.Y ;  /* 0x00000000000a79c3 */ /* 0x000ea20000002600 */
[----:B-1----:R-:W-:-:S02]  /*00e0*/  IMAD R0, R2, UR11, R3 ;  /* 0x0000000b02007c24 */ /* 0x002fc4000f8e0203 */
[----:B-----5:R-:W-:Y:S01]  /*00f0*/  IMAD R3, R2, UR7, RZ ;  /* 0x0000000702037c24 */ /* 0x020fe2000f8e02ff */
[----:B------:R-:W1:Y:S01]  /*0100*/  LDCU UR7, c[0x0][0x388] ;  /* 0x00007100ff0777ac */ /* 0x000e620008000800 */
[----:B---3--:R-:W-:Y:S01]  /*0110*/  UIMAD UR4, UR4, UR5, URZ ;  /* 0x00000005040472a4 */ /* 0x008fe2000f8e02ff */
[----:B------:R-:W3:Y:S01]  /*0120*/  LDCU UR5, c[0x0][0x2f8] ;  /* 0x00005f00ff0577ac */ /* 0x000ee20008000800 */
[----:B--2---:R-:W-:-:S04]  /*0130*/  IMAD R0, R3, UR10, R0 ;  /* 0x0000000a03007c24 */ /* 0x004fc8000f8e0200 */
[----:B------:R-:W-:-:S04]  /*0140*/  IMAD R0, R3, UR4, R0 ;  /* 0x0000000403007c24 */ /* 0x000fc8000f8e0200 */
[----:B0-----:R-:W-:-:S04]  /*0150*/  IMAD R0, R0, UR8, R5 ;  /* 0x0000000800007c24 */ /* 0x001fc8000f8e0205 */
[----:B----4-:R-:W-:Y:S01]  /*0160*/  IMAD R2, R0, UR9, R7 ;  /* 0x0000000900027c24 */ /* 0x010fe2000f8e0207 */
[----:B---3--:R-:W-:-:S04]  /*0170*/  IADD3 R6, P1, PT, R1, UR5, RZ ;  /* 0x0000000501067c10 */ /* 0x008fc8000ff3e0ff */
[----:B-1----:R-:W-:Y:S02]  /*0180*/  ISETP.GE.AND P0, PT, R2, UR7, PT ;  /* 0x0000000702007c0c */ /* 0x002fe4000bf06270 */
[----:B------:R-:W-:-:S11]  /*0190*/  IADD3.X R7, PT, PT, RZ, UR6, RZ, P1, !PT ;  /* 0x00000006ff077c10 */ /* 0x000fd60008ffe4ff */
[----:B------:R-:W-:Y:S05]  /*01a0*/  @P0 EXIT ;  /* 0x000000000000094d */ /* 0x000fea0003800000 */
[----:B------:R-:W0:Y:S01]  /*01b0*/  LDC.64 R8, c[0x0][0x380] ;  /* 0x0000e000ff087b82 */ /* 0x000e220000000a00 */
[----:B------:R-:W1:Y:S01]  /*01c0*/  LDCU.64 UR4, c[0x0][0x358] ;  /* 0x00006b00ff0477ac */ /* 0x000e620008000a00 */
[----:B0-----:R-:W-:-:S05]  /*01d0*/  IMAD.WIDE R8, R2, 0x4, R8 ;  /* 0x0000000402087825 */ /* 0x001fca00078e0208 */
[----:B-1----:R-:W2:Y:S01]  /*01e0*/  LDG.E R3, desc[UR4][R8.64] ;  /* 0x0000000408037981 */ /* 0x002ea2000c1e1900 */
[----:B------:R-:W-:Y:S01]  /*01f0*/  MOV R0, 0x10 ;  /* 0x0000001000007802 */ /* 0x000fe20000000f00 */
[----:B------:R-:W0:Y:S03]  /*0200*/  LDCU.64 UR4, c[0x4][URZ] ;  /* 0x01000000ff0477ac */ /* 0x000e260008000a00 */
[----:B------:R1:W3:Y:S01]  /*0210*/  LDC.64 R10, c[0x4][R0] ;  /* 0x01000000000a7b82 */ /* 0x0002e20000000a00 */
[----:B0-----:R-:W-:Y:S02]  /*0220*/  MOV R4, UR4 ;  /* 0x0000000400047c02 */ /* 0x001fe40008000f00 */
[----:B------:R-:W-:Y:S01]  /*0230*/  MOV R5, UR5 ;  /* 0x0000000500057c02 */ /* 0x000fe20008000f00 */
[----:B--23--:R1:W-:Y:S06]  /*0240*/  STL.64 [R1], R2 ;  /* 0x0000000201007387 */ /* 0x00c3ec0000100a00 */
[----:B------:R-:W-:-:S07]  /*0250*/  LEPC R20, `(.L_x_95) ;  /* 0x000000001014794e */ /* 0x000fce0000000000 */
[----:B-1----:R-:W-:Y:S05]  /*0260*/  CALL.ABS.NOINC R10 ;  /* 0x000000000a007343 */ /* 0x002fea0003c00000 */
.L_x_95:
[----:B------:R-:W-:Y:S05]  /*0270*/  EXIT ;  /* 0x000000000000794d */ /* 0x000fea0003800000 */
.L_x_96:
        /* <DEDUP_REMOVED lines=16> */
.L_x_118:


//--------------------- .nv.global.init           --------------------------
	.section	.nv.global.init,"aw",@progbits
.nv.global.init:
	.type		$str,@object
	.size		$str,($str$1 - $str)
$str:
        /*0000*/ 	.byte	0x61, 0x72, 0x72, 0x5b, 0x25, 0x64, 0x5d, 0x20, 0x3d, 0x20, 0x25, 0x64, 0x0a, 0x00
	.type		$str$1,@object
	.size		$str$1,(.L_1 - $str$1)
$str$1:
        /*000e*/ 	.byte	0x74, 0x68, 0x72, 0x65, 0x61, 0x64, 0x5b, 0x25, 0x64, 0x5d, 0x5b, 0x25, 0x64, 0x5d, 0x5b, 0x25
        /*001e*/ 	.byte	0x64, 0x5d, 0x3a, 0x3a, 0x3a, 0x20, 0x74, 0x68, 0x72, 0x65, 0x61, 0x64, 0x20, 0x3d, 0x3d, 0x20
        /*002e*/ 	.byte	0x25, 0x64, 0x20, 0x3a, 0x20, 0x62, 0x6c, 0x6f, 0x63, 0x6b, 0x20, 0x3d, 0x3d, 0x20, 0x25, 0x64
        /*003e*/ 	.byte	0x20, 0x3a, 0x20, 0x77, 0x61, 0x72, 0x70, 0x20, 0x3d, 0x3d, 0x20, 0x25, 0x64, 0x0a, 0x00
.L_1:


//--------------------- .nv.shared._Z17convolutionKernelPhS_Pdii --------------------------
	.section	.nv.shared._Z17convolutionKernelPhS_Pdii,"aw",@nobits
	.sectionflags	@""
	.align	16
	.zero		1024


//--------------------- .nv.shared.reserved.0     --------------------------
	.section	.nv.shared.reserved.0,"aw",@nobits
	.weak		__nv_reservedSMEM_offset_0_alias
	.size		__nv_reservedSMEM_offset_0_alias, 0, 64
	.other		__nv_reservedSMEM_offset_0_alias,@"STO_CUDA_RESERVED_SHARED STV_DEFAULT"
__nv_reservedSMEM_offset_0_alias:
	.zero		0
	.zero		64


//--------------------- .nv.shared._Z13setRowReadRowPi --------------------------
	.section	.nv.shared._Z13setRowReadRowPi,"aw",@nobits
	.sectionflags	@""
	.align	16
.nv.shared._Z13setRowReadRowPi:
	.zero		5120


//--------------------- .nv.shared._Z13setColReadRowPi --------------------------
	.section	.nv.shared._Z13setColReadRowPi,"aw",@nobits
	.sectionflags	@""
	.align	16
.nv.shared._Z13setColReadRowPi:
	.zero		5120


//--------------------- .nv.shared._Z13setRowReadColPi --------------------------
	.section	.nv.shared._Z13setRowReadColPi,"aw",@nobits
	.sectionflags	@""
	.align	16
.nv.shared._Z13setRowReadColPi:
	.zero		5120


//--------------------- .nv.shared._Z17smem_dynamic_testPiS_i --------------------------
	.section	.nv.shared._Z17smem_dynamic_testPiS_i,"aw",@nobits
	.sectionflags	@""
	.align	16
	.zero		1024


//--------------------- .nv.shared._Z16smem_static_testPiS_i --------------------------
	.section	.nv.shared._Z16smem_static_testPiS_i,"aw",@nobits
	.sectionflags	@""
	.align	16
	.zero		1024


//--------------------- .nv.shared._Z19transpose_unrollingPiS_iii --------------------------
	.section	.nv.shared._Z19transpose_unrollingPiS_iii,"aw",@nobits
	.sectionflags	@""
	.align	16
	.zero		1024


//--------------------- .nv.shared._Z23transpose_column_to_rowPiS_ii --------------------------
	.section	.nv.shared._Z23transpose_column_to_rowPiS_ii,"aw",@nobits
	.sectionflags	@""
	.align	16
	.zero		1024


//--------------------- .nv.shared._Z23transpose_row_to_columnPiS_ii --------------------------
	.section	.nv.shared._Z23transpose_row_to_columnPiS_ii,"aw",@nobits
	.sectionflags	@""
	.align	16
	.zero		1024


//--------------------- .nv.shared._Z28reduction_unrolling_intersumPiS_ii --------------------------
	.section	.nv.shared._Z28reduction_unrolling_intersumPiS_ii,"aw",@nobits
	.sectionflags	@""
	.align	16
	.zero		1024


//--------------------- .nv.shared._Z23reduction_warp_unrolledPiS_i --------------------------
	.section	.nv.shared._Z23reduction_warp_unrolledPiS_i,"aw",@nobits
	.sectionflags	@""
	.align	16
	.zero		1024


//--------------------- .nv.shared._Z31reduction_unrolling_interleavedPiS_ii --------------------------
	.section	.nv.shared._Z31reduction_unrolling_interleavedPiS_ii,"aw",@nobits
	.sectionflags	@""
	.align	16
	.zero		1024


//--------------------- .nv.shared._Z26reduction_unrolling_blocksPiS_ii --------------------------
	.section	.nv.shared._Z26reduction_unrolling_blocksPiS_ii,"aw",@nobits
	.sectionflags	@""
	.align	16
	.zero		1024


//--------------------- .nv.shared._Z27reduction_unrolling_blocks2PiS_i --------------------------
	.section	.nv.shared._Z27reduction_unrolling_blocks2PiS_i,"aw",@nobits
	.sectionflags	@""
	.align	16
	.zero		1024


//--------------------- .nv.shared._Z27reduction_interleaved_pairsPiS_i --------------------------
	.section	.nv.shared._Z27reduction_interleaved_pairsPiS_i,"aw",@nobits
	.sectionflags	@""
	.align	16
	.zero		1024


//--------------------- .nv.shared._Z12efficientSumPiS_i --------------------------
	.section	.nv.shared._Z12efficientSumPiS_i,"aw",@nobits
	.sectionflags	@""
	.align	16
	.zero		1024


//--------------------- .nv.shared._Z27neighbored_paired_reductionPiS_i --------------------------
	.section	.nv.shared._Z27neighbored_paired_reductionPiS_i,"aw",@nobits
	.sectionflags	@""
	.align	16
	.zero		1024


//--------------------- .nv.shared._Z12no_reductionPiS_i --------------------------
	.section	.nv.shared._Z12no_reductionPiS_i,"aw",@nobits
	.sectionflags	@""
	.align	16
	.zero		1024


//--------------------- .nv.shared._Z11warpDetailsv --------------------------
	.section	.nv.shared._Z11warpDetailsv,"aw",@nobits
	.sectionflags	@""
	.align	16
	.zero		1024


//--------------------- .nv.shared._Z10sum_arraysPiS_S_S_i --------------------------
	.section	.nv.shared._Z10sum_arraysPiS_S_S_i,"aw",@nobits
	.sectionflags	@""
	.align	16
	.zero		1024


//--------------------- .nv.shared._Z9sum_arrayPiS_S_i --------------------------
	.section	.nv.shared._Z9sum_arrayPiS_S_i,"aw",@nobits
	.sectionflags	@""
	.align	16
	.zero		1024


//--------------------- .nv.shared._Z8kernel9DPii --------------------------
	.section	.nv.shared._Z8kernel9DPii,"aw",@nobits
	.sectionflags	@""
	.align	16
	.zero		1024


//--------------------- .nv.constant0._Z17convolutionKernelPhS_Pdii --------------------------
	.section	.nv.constant0._Z17convolutionKernelPhS_Pdii,"a",@progbits
	.sectionflags	@""
	.align	4
.nv.constant0._Z17convolutionKernelPhS_Pdii:
	.zero		928


//--------------------- .nv.constant0._Z13setRowReadRowPi --------------------------
	.section	.nv.constant0._Z13setRowReadRowPi,"a",@progbits
	.sectionflags	@""
	.align	4
.nv.constant0._Z13setRowReadRowPi:
	.zero		904


//--------------------- .nv.constant0._Z13setColReadRowPi --------------------------
	.section	.nv.constant0._Z13setColReadRowPi,"a",@progbits
	.sectionflags	@""
	.align	4
.nv.constant0._Z13setColReadRowPi:
	.zero		904


//--------------------- .nv.constant0._Z13setRowReadColPi --------------------------
	.section	.nv.constant0._Z13setRowReadColPi,"a",@progbits
	.sectionflags	@""
	.align	4
.nv.constant0._Z13setRowReadColPi:
	.zero		904


//--------------------- .nv.constant0._Z17smem_dynamic_testPiS_i --------------------------
	.section	.nv.constant0._Z17smem_dynamic_testPiS_i,"a",@progbits
	.sectionflags	@""
	.align	4
.nv.constant0._Z17smem_dynamic_testPiS_i:
	.zero		916


//--------------------- .nv.constant0._Z16smem_static_testPiS_i --------------------------
	.section	.nv.constant0._Z16smem_static_testPiS_i,"a",@progbits
	.sectionflags	@""
	.align	4
.nv.constant0._Z16smem_static_testPiS_i:
	.zero		916


//--------------------- .nv.constant0._Z19transpose_unrollingPiS_iii --------------------------
	.section	.nv.constant0._Z19transpose_unrollingPiS_iii,"a",@progbits
	.sectionflags	@""
	.align	4
.nv.constant0._Z19transpose_unrollingPiS_iii:
	.zero		924


//--------------------- .nv.constant0._Z23transpose_column_to_rowPiS_ii --------------------------
	.section	.nv.constant0._Z23transpose_column_to_rowPiS_ii,"a",@progbits
	.sectionflags	@""
	.align	4
.nv.constant0._Z23transpose_column_to_rowPiS_ii:
	.zero		920


//--------------------- .nv.constant0._Z23transpose_row_to_columnPiS_ii --------------------------
	.section	.nv.constant0._Z23transpose_row_to_columnPiS_ii,"a",@progbits
	.sectionflags	@""
	.align	4
.nv.constant0._Z23transpose_row_to_columnPiS_ii:
	.zero		920


//--------------------- .nv.constant0._Z28reduction_unrolling_intersumPiS_ii --------------------------
	.section	.nv.constant0._Z28reduction_unrolling_intersumPiS_ii,"a",@progbits
	.sectionflags	@""
	.align	4
.nv.constant0._Z28reduction_unrolling_intersumPiS_ii:
	.zero		920


//--------------------- .nv.constant0._Z23reduction_warp_unrolledPiS_i --------------------------
	.section	.nv.constant0._Z23reduction_warp_unrolledPiS_i,"a",@progbits
	.sectionflags	@""
	.align	4
.nv.constant0._Z23reduction_warp_unrolledPiS_i:
	.zero		916


//--------------------- .nv.constant0._Z31reduction_unrolling_interleavedPiS_ii --------------------------
	.section	.nv.constant0._Z31reduction_unrolling_interleavedPiS_ii,"a",@progbits
	.sectionflags	@""
	.align	4
.nv.constant0._Z31reduction_unrolling_interleavedPiS_ii:
	.zero		920


//--------------------- .nv.constant0._Z26reduction_unrolling_blocksPiS_ii --------------------------
	.section	.nv.constant0._Z26reduction_unrolling_blocksPiS_ii,"a",@progbits
	.sectionflags	@""
	.align	4
.nv.constant0._Z26reduction_unrolling_blocksPiS_ii:
	.zero		920


//--------------------- .nv.constant0._Z27reduction_unrolling_blocks2PiS_i --------------------------
	.section	.nv.constant0._Z27reduction_unrolling_blocks2PiS_i,"a",@progbits
	.sectionflags	@""
	.align	4
.nv.constant0._Z27reduction_unrolling_blocks2PiS_i:
	.zero		916


//--------------------- .nv.constant0._Z27reduction_interleaved_pairsPiS_i --------------------------
	.section	.nv.constant0._Z27reduction_interleaved_pairsPiS_i,"a",@progbits
	.sectionflags	@""
	.align	4
.nv.constant0._Z27reduction_interleaved_pairsPiS_i:
	.zero		916


//--------------------- .nv.constant0._Z12efficientSumPiS_i --------------------------
	.section	.nv.constant0._Z12efficientSumPiS_i,"a",@progbits
	.sectionflags	@""
	.align	4
.nv.constant0._Z12efficientSumPiS_i:
	.zero		916


//--------------------- .nv.constant0._Z27neighbored_paired_reductionPiS_i --------------------------
	.section	.nv.constant0._Z27neighbored_paired_reductionPiS_i,"a",@progbits
	.sectionflags	@""
	.align	4
.nv.constant0._Z27neighbored_paired_reductionPiS_i:
	.zero		916


//--------------------- .nv.constant0._Z12no_reductionPiS_i --------------------------
	.section	.nv.constant0._Z12no_reductionPiS_i,"a",@progbits
	.sectionflags	@""
	.align	4
.nv.constant0._Z12no_reductionPiS_i:
	.zero		916


//--------------------- .nv.constant0._Z11warpDetailsv --------------------------
	.section	.nv.constant0._Z11warpDetailsv,"a",@progbits
	.sectionflags	@""
	.align	4
.nv.constant0._Z11warpDetailsv:
	.zero		896


//--------------------- .nv.constant0._Z10sum_arraysPiS_S_S_i --------------------------
	.section	.nv.constant0._Z10sum_arraysPiS_S_S_i,"a",@progbits
	.sectionflags	@""
	.align	4
.nv.constant0._Z10sum_arraysPiS_S_S_i:
	.zero		932


//--------------------- .nv.constant0._Z9sum_arrayPiS_S_i --------------------------
	.section	.nv.constant0._Z9sum_arrayPiS_S_i,"a",@progbits
	.sectionflags	@""
	.align	4
.nv.constant0._Z9sum_arrayPiS_S_i:
	.zero		924


//--------------------- .nv.constant0._Z8kernel9DPii --------------------------
	.section	.nv.constant0._Z8kernel9DPii,"a",@progbits
	.sectionflags	@""
	.align	4
.nv.constant0._Z8kernel9DPii:
	.zero		908


//--------------------- SYMBOLS --------------------------

	.type		.nv.reservedSmem.offset0,@object
	.size		.nv.reservedSmem.offset0,0x4
	.type		.nv.reservedSmem.cap,@object
	.size		.nv.reservedSmem.cap,0x4
	.type		vprintf,@function
